//
// Generated by NVIDIA NVVM Compiler
//
// Compiler Build ID: CL-36424714
// Cuda compilation tools, release 13.0, V13.0.88
// Based on NVVM 20.0.0
//

.version 9.0
.target sm_100
.address_size 64

	// .globl	reduce_sum_f32
// _ZZ14reduce_sum_f32E6shared has been demoted
// _ZZ14reduce_max_f32E6shared has been demoted
// _ZZ14reduce_min_f32E6shared has been demoted
// _ZZ14reduce_sum_f64E6shared has been demoted
// _ZZ14reduce_max_f64E6shared has been demoted
// _ZZ14reduce_min_f64E6shared has been demoted
// _ZZ18reduce_sum_dim_f32E6shared has been demoted
// _ZZ18reduce_max_dim_f32E6shared has been demoted
// _ZZ18reduce_min_dim_f32E6shared has been demoted
// _ZZ18reduce_sum_dim_f64E6shared has been demoted
// _ZZ18reduce_max_dim_f64E6shared has been demoted
// _ZZ18reduce_min_dim_f64E6shared has been demoted

.visible .entry reduce_sum_f32(
	.param .u64 .ptr .align 1 reduce_sum_f32_param_0,
	.param .u64 .ptr .align 1 reduce_sum_f32_param_1,
	.param .u32 reduce_sum_f32_param_2
)
{
	.reg .pred 	%p<17>;
	.reg .b32 	%r<41>;
	.reg .b32 	%f<33>;
	.reg .b64 	%rd<9>;
	// demoted variable
	.shared .align 4 .b8 _ZZ14reduce_sum_f32E6shared[128];
	ld.param.u64 	%rd2, [reduce_sum_f32_param_0];
	ld.param.u64 	%rd3, [reduce_sum_f32_param_1];
	ld.param.u32 	%r9, [reduce_sum_f32_param_2];
	mov.u32 	%r1, %tid.x;
	mov.u32 	%r2, %ctaid.x;
	mov.u32 	%r3, %ntid.x;
	mad.lo.s32 	%r40, %r2, %r3, %r1;
	and.b32  	%r5, %r1, 31;
	setp.ge.u32 	%p1, %r40, %r9;
	mov.f32 	%f31, 0f00000000;
	@%p1 bra 	$L__BB0_3;
	mov.u32 	%r10, %nctaid.x;
	mul.lo.s32 	%r6, %r3, %r10;
	cvta.to.global.u64 	%rd1, %rd2;
	mov.f32 	%f31, 0f00000000;
$L__BB0_2:
	mul.wide.u32 	%rd4, %r40, 4;
	add.s64 	%rd5, %rd1, %rd4;
	ld.global.f32 	%f10, [%rd5];
	add.f32 	%f31, %f31, %f10;
	add.s32 	%r40, %r40, %r6;
	setp.lt.u32 	%p2, %r40, %r9;
	@%p2 bra 	$L__BB0_2;
$L__BB0_3:
	mov.b32 	%r11, %f31;
	shfl.sync.down.b32	%r12|%p3, %r11, 16, 31, -1;
	mov.b32 	%f11, %r12;
	add.f32 	%f12, %f31, %f11;
	mov.b32 	%r13, %f12;
	shfl.sync.down.b32	%r14|%p4, %r13, 8, 31, -1;
	mov.b32 	%f13, %r14;
	add.f32 	%f14, %f12, %f13;
	mov.b32 	%r15, %f14;
	shfl.sync.down.b32	%r16|%p5, %r15, 4, 31, -1;
	mov.b32 	%f15, %r16;
	add.f32 	%f16, %f14, %f15;
	mov.b32 	%r17, %f16;
	shfl.sync.down.b32	%r18|%p6, %r17, 2, 31, -1;
	mov.b32 	%f17, %r18;
	add.f32 	%f18, %f16, %f17;
	mov.b32 	%r19, %f18;
	shfl.sync.down.b32	%r20|%p7, %r19, 1, 31, -1;
	mov.b32 	%f19, %r20;
	add.f32 	%f4, %f18, %f19;
	setp.ne.s32 	%p8, %r5, 0;
	@%p8 bra 	$L__BB0_5;
	shr.u32 	%r21, %r1, 3;
	and.b32  	%r22, %r21, 124;
	mov.u32 	%r23, _ZZ14reduce_sum_f32E6shared;
	add.s32 	%r24, %r23, %r22;
	st.shared.f32 	[%r24], %f4;
$L__BB0_5:
	bar.sync 	0;
	setp.gt.u32 	%p9, %r1, 31;
	@%p9 bra 	$L__BB0_10;
	add.s32 	%r25, %r3, 31;
	shr.u32 	%r26, %r25, 5;
	setp.ge.u32 	%p10, %r1, %r26;
	mov.f32 	%f32, 0f00000000;
	@%p10 bra 	$L__BB0_8;
	shl.b32 	%r27, %r5, 2;
	mov.u32 	%r28, _ZZ14reduce_sum_f32E6shared;
	add.s32 	%r29, %r28, %r27;
	ld.shared.f32 	%f32, [%r29];
$L__BB0_8:
	mov.b32 	%r30, %f32;
	shfl.sync.down.b32	%r31|%p11, %r30, 16, 31, -1;
	mov.b32 	%f21, %r31;
	add.f32 	%f22, %f32, %f21;
	mov.b32 	%r32, %f22;
	shfl.sync.down.b32	%r33|%p12, %r32, 8, 31, -1;
	mov.b32 	%f23, %r33;
	add.f32 	%f24, %f22, %f23;
	mov.b32 	%r34, %f24;
	shfl.sync.down.b32	%r35|%p13, %r34, 4, 31, -1;
	mov.b32 	%f25, %r35;
	add.f32 	%f26, %f24, %f25;
	mov.b32 	%r36, %f26;
	shfl.sync.down.b32	%r37|%p14, %r36, 2, 31, -1;
	mov.b32 	%f27, %r37;
	add.f32 	%f28, %f26, %f27;
	mov.b32 	%r38, %f28;
	shfl.sync.down.b32	%r39|%p15, %r38, 1, 31, -1;
	mov.b32 	%f29, %r39;
	add.f32 	%f7, %f28, %f29;
	setp.ne.s32 	%p16, %r1, 0;
	@%p16 bra 	$L__BB0_10;
	cvta.to.global.u64 	%rd6, %rd3;
	mul.wide.u32 	%rd7, %r2, 4;
	add.s64 	%rd8, %rd6, %rd7;
	st.global.f32 	[%rd8], %f7;
$L__BB0_10:
	ret;

}
	// .globl	reduce_max_f32
.visible .entry reduce_max_f32(
	.param .u64 .ptr .align 1 reduce_max_f32_param_0,
	.param .u64 .ptr .align 1 reduce_max_f32_param_1,
	.param .u32 reduce_max_f32_param_2
)
{
	.reg .pred 	%p<17>;
	.reg .b32 	%r<41>;
	.reg .b32 	%f<33>;
	.reg .b64 	%rd<9>;
	// demoted variable
	.shared .align 4 .b8 _ZZ14reduce_max_f32E6shared[128];
	ld.param.u64 	%rd2, [reduce_max_f32_param_0];
	ld.param.u64 	%rd3, [reduce_max_f32_param_1];
	ld.param.u32 	%r9, [reduce_max_f32_param_2];
	mov.u32 	%r1, %tid.x;
	mov.u32 	%r2, %ctaid.x;
	mov.u32 	%r3, %ntid.x;
	mad.lo.s32 	%r40, %r2, %r3, %r1;
	and.b32  	%r5, %r1, 31;
	setp.ge.u32 	%p1, %r40, %r9;
	mov.f32 	%f31, 0fFF800000;
	@%p1 bra 	$L__BB1_3;
	mov.u32 	%r10, %nctaid.x;
	mul.lo.s32 	%r6, %r3, %r10;
	cvta.to.global.u64 	%rd1, %rd2;
	mov.f32 	%f31, 0fFF800000;
$L__BB1_2:
	mul.wide.u32 	%rd4, %r40, 4;
	add.s64 	%rd5, %rd1, %rd4;
	ld.global.f32 	%f10, [%rd5];
	max.f32 	%f31, %f31, %f10;
	add.s32 	%r40, %r40, %r6;
	setp.lt.u32 	%p2, %r40, %r9;
	@%p2 bra 	$L__BB1_2;
$L__BB1_3:
	mov.b32 	%r11, %f31;
	shfl.sync.down.b32	%r12|%p3, %r11, 16, 31, -1;
	mov.b32 	%f11, %r12;
	max.f32 	%f12, %f31, %f11;
	mov.b32 	%r13, %f12;
	shfl.sync.down.b32	%r14|%p4, %r13, 8, 31, -1;
	mov.b32 	%f13, %r14;
	max.f32 	%f14, %f12, %f13;
	mov.b32 	%r15, %f14;
	shfl.sync.down.b32	%r16|%p5, %r15, 4, 31, -1;
	mov.b32 	%f15, %r16;
	max.f32 	%f16, %f14, %f15;
	mov.b32 	%r17, %f16;
	shfl.sync.down.b32	%r18|%p6, %r17, 2, 31, -1;
	mov.b32 	%f17, %r18;
	max.f32 	%f18, %f16, %f17;
	mov.b32 	%r19, %f18;
	shfl.sync.down.b32	%r20|%p7, %r19, 1, 31, -1;
	mov.b32 	%f19, %r20;
	max.f32 	%f4, %f18, %f19;
	setp.ne.s32 	%p8, %r5, 0;
	@%p8 bra 	$L__BB1_5;
	shr.u32 	%r21, %r1, 3;
	and.b32  	%r22, %r21, 124;
	mov.u32 	%r23, _ZZ14reduce_max_f32E6shared;
	add.s32 	%r24, %r23, %r22;
	st.shared.f32 	[%r24], %f4;
$L__BB1_5:
	bar.sync 	0;
	setp.gt.u32 	%p9, %r1, 31;
	@%p9 bra 	$L__BB1_10;
	add.s32 	%r25, %r3, 31;
	shr.u32 	%r26, %r25, 5;
	setp.ge.u32 	%p10, %r1, %r26;
	mov.f32 	%f32, 0fFF800000;
	@%p10 bra 	$L__BB1_8;
	shl.b32 	%r27, %r5, 2;
	mov.u32 	%r28, _ZZ14reduce_max_f32E6shared;
	add.s32 	%r29, %r28, %r27;
	ld.shared.f32 	%f32, [%r29];
$L__BB1_8:
	mov.b32 	%r30, %f32;
	shfl.sync.down.b32	%r31|%p11, %r30, 16, 31, -1;
	mov.b32 	%f21, %r31;
	max.f32 	%f22, %f32, %f21;
	mov.b32 	%r32, %f22;
	shfl.sync.down.b32	%r33|%p12, %r32, 8, 31, -1;
	mov.b32 	%f23, %r33;
	max.f32 	%f24, %f22, %f23;
	mov.b32 	%r34, %f24;
	shfl.sync.down.b32	%r35|%p13, %r34, 4, 31, -1;
	mov.b32 	%f25, %r35;
	max.f32 	%f26, %f24, %f25;
	mov.b32 	%r36, %f26;
	shfl.sync.down.b32	%r37|%p14, %r36, 2, 31, -1;
	mov.b32 	%f27, %r37;
	max.f32 	%f28, %f26, %f27;
	mov.b32 	%r38, %f28;
	shfl.sync.down.b32	%r39|%p15, %r38, 1, 31, -1;
	mov.b32 	%f29, %r39;
	max.f32 	%f7, %f28, %f29;
	setp.ne.s32 	%p16, %r1, 0;
	@%p16 bra 	$L__BB1_10;
	cvta.to.global.u64 	%rd6, %rd3;
	mul.wide.u32 	%rd7, %r2, 4;
	add.s64 	%rd8, %rd6, %rd7;
	st.global.f32 	[%rd8], %f7;
$L__BB1_10:
	ret;

}
	// .globl	reduce_min_f32
.visible .entry reduce_min_f32(
	.param .u64 .ptr .align 1 reduce_min_f32_param_0,
	.param .u64 .ptr .align 1 reduce_min_f32_param_1,
	.param .u32 reduce_min_f32_param_2
)
{
	.reg .pred 	%p<17>;
	.reg .b32 	%r<41>;
	.reg .b32 	%f<33>;
	.reg .b64 	%rd<9>;
	// demoted variable
	.shared .align 4 .b8 _ZZ14reduce_min_f32E6shared[128];
	ld.param.u64 	%rd2, [reduce_min_f32_param_0];
	ld.param.u64 	%rd3, [reduce_min_f32_param_1];
	ld.param.u32 	%r9, [reduce_min_f32_param_2];
	mov.u32 	%r1, %tid.x;
	mov.u32 	%r2, %ctaid.x;
	mov.u32 	%r3, %ntid.x;
	mad.lo.s32 	%r40, %r2, %r3, %r1;
	and.b32  	%r5, %r1, 31;
	setp.ge.u32 	%p1, %r40, %r9;
	mov.f32 	%f31, 0f7F800000;
	@%p1 bra 	$L__BB2_3;
	mov.u32 	%r10, %nctaid.x;
	mul.lo.s32 	%r6, %r3, %r10;
	cvta.to.global.u64 	%rd1, %rd2;
	mov.f32 	%f31, 0f7F800000;
$L__BB2_2:
	mul.wide.u32 	%rd4, %r40, 4;
	add.s64 	%rd5, %rd1, %rd4;
	ld.global.f32 	%f10, [%rd5];
	min.f32 	%f31, %f31, %f10;
	add.s32 	%r40, %r40, %r6;
	setp.lt.u32 	%p2, %r40, %r9;
	@%p2 bra 	$L__BB2_2;
$L__BB2_3:
	mov.b32 	%r11, %f31;
	shfl.sync.down.b32	%r12|%p3, %r11, 16, 31, -1;
	mov.b32 	%f11, %r12;
	min.f32 	%f12, %f31, %f11;
	mov.b32 	%r13, %f12;
	shfl.sync.down.b32	%r14|%p4, %r13, 8, 31, -1;
	mov.b32 	%f13, %r14;
	min.f32 	%f14, %f12, %f13;
	mov.b32 	%r15, %f14;
	shfl.sync.down.b32	%r16|%p5, %r15, 4, 31, -1;
	mov.b32 	%f15, %r16;
	min.f32 	%f16, %f14, %f15;
	mov.b32 	%r17, %f16;
	shfl.sync.down.b32	%r18|%p6, %r17, 2, 31, -1;
	mov.b32 	%f17, %r18;
	min.f32 	%f18, %f16, %f17;
	mov.b32 	%r19, %f18;
	shfl.sync.down.b32	%r20|%p7, %r19, 1, 31, -1;
	mov.b32 	%f19, %r20;
	min.f32 	%f4, %f18, %f19;
	setp.ne.s32 	%p8, %r5, 0;
	@%p8 bra 	$L__BB2_5;
	shr.u32 	%r21, %r1, 3;
	and.b32  	%r22, %r21, 124;
	mov.u32 	%r23, _ZZ14reduce_min_f32E6shared;
	add.s32 	%r24, %r23, %r22;
	st.shared.f32 	[%r24], %f4;
$L__BB2_5:
	bar.sync 	0;
	setp.gt.u32 	%p9, %r1, 31;
	@%p9 bra 	$L__BB2_10;
	add.s32 	%r25, %r3, 31;
	shr.u32 	%r26, %r25, 5;
	setp.ge.u32 	%p10, %r1, %r26;
	mov.f32 	%f32, 0f7F800000;
	@%p10 bra 	$L__BB2_8;
	shl.b32 	%r27, %r5, 2;
	mov.u32 	%r28, _ZZ14reduce_min_f32E6shared;
	add.s32 	%r29, %r28, %r27;
	ld.shared.f32 	%f32, [%r29];
$L__BB2_8:
	mov.b32 	%r30, %f32;
	shfl.sync.down.b32	%r31|%p11, %r30, 16, 31, -1;
	mov.b32 	%f21, %r31;
	min.f32 	%f22, %f32, %f21;
	mov.b32 	%r32, %f22;
	shfl.sync.down.b32	%r33|%p12, %r32, 8, 31, -1;
	mov.b32 	%f23, %r33;
	min.f32 	%f24, %f22, %f23;
	mov.b32 	%r34, %f24;
	shfl.sync.down.b32	%r35|%p13, %r34, 4, 31, -1;
	mov.b32 	%f25, %r35;
	min.f32 	%f26, %f24, %f25;
	mov.b32 	%r36, %f26;
	shfl.sync.down.b32	%r37|%p14, %r36, 2, 31, -1;
	mov.b32 	%f27, %r37;
	min.f32 	%f28, %f26, %f27;
	mov.b32 	%r38, %f28;
	shfl.sync.down.b32	%r39|%p15, %r38, 1, 31, -1;
	mov.b32 	%f29, %r39;
	min.f32 	%f7, %f28, %f29;
	setp.ne.s32 	%p16, %r1, 0;
	@%p16 bra 	$L__BB2_10;
	cvta.to.global.u64 	%rd6, %rd3;
	mul.wide.u32 	%rd7, %r2, 4;
	add.s64 	%rd8, %rd6, %rd7;
	st.global.f32 	[%rd8], %f7;
$L__BB2_10:
	ret;

}
	// .globl	reduce_sum_f64
.visible .entry reduce_sum_f64(
	.param .u64 .ptr .align 1 reduce_sum_f64_param_0,
	.param .u64 .ptr .align 1 reduce_sum_f64_param_1,
	.param .u32 reduce_sum_f64_param_2
)
{
	.reg .pred 	%p<27>;
	.reg .b32 	%r<61>;
	.reg .b64 	%rd<9>;
	.reg .b64 	%fd<35>;
	// demoted variable
	.shared .align 8 .b8 _ZZ14reduce_sum_f64E6shared[256];
	ld.param.u64 	%rd2, [reduce_sum_f64_param_0];
	ld.param.u64 	%rd3, [reduce_sum_f64_param_1];
	ld.param.u32 	%r9, [reduce_sum_f64_param_2];
	mov.u32 	%r1, %tid.x;
	mov.u32 	%r2, %ctaid.x;
	mov.u32 	%r3, %ntid.x;
	mad.lo.s32 	%r60, %r2, %r3, %r1;
	and.b32  	%r5, %r1, 31;
	setp.ge.u32 	%p1, %r60, %r9;
	mov.f64 	%fd33, 0d0000000000000000;
	@%p1 bra 	$L__BB3_3;
	mov.u32 	%r10, %nctaid.x;
	mul.lo.s32 	%r6, %r3, %r10;
	cvta.to.global.u64 	%rd1, %rd2;
	mov.f64 	%fd33, 0d0000000000000000;
$L__BB3_2:
	mul.wide.u32 	%rd4, %r60, 8;
	add.s64 	%rd5, %rd1, %rd4;
	ld.global.f64 	%fd10, [%rd5];
	add.f64 	%fd33, %fd33, %fd10;
	add.s32 	%r60, %r60, %r6;
	setp.lt.u32 	%p2, %r60, %r9;
	@%p2 bra 	$L__BB3_2;
$L__BB3_3:
	// begin inline asm
	mov.b64 {%r11,%r12}, %fd33;
	// end inline asm
	shfl.sync.down.b32	%r14|%p3, %r12, 16, 31, -1;
	shfl.sync.down.b32	%r13|%p4, %r11, 16, 31, -1;
	// begin inline asm
	mov.b64 %fd12, {%r13,%r14};
	// end inline asm
	add.f64 	%fd13, %fd33, %fd12;
	// begin inline asm
	mov.b64 {%r15,%r16}, %fd13;
	// end inline asm
	shfl.sync.down.b32	%r18|%p5, %r16, 8, 31, -1;
	shfl.sync.down.b32	%r17|%p6, %r15, 8, 31, -1;
	// begin inline asm
	mov.b64 %fd14, {%r17,%r18};
	// end inline asm
	add.f64 	%fd15, %fd13, %fd14;
	// begin inline asm
	mov.b64 {%r19,%r20}, %fd15;
	// end inline asm
	shfl.sync.down.b32	%r22|%p7, %r20, 4, 31, -1;
	shfl.sync.down.b32	%r21|%p8, %r19, 4, 31, -1;
	// begin inline asm
	mov.b64 %fd16, {%r21,%r22};
	// end inline asm
	add.f64 	%fd17, %fd15, %fd16;
	// begin inline asm
	mov.b64 {%r23,%r24}, %fd17;
	// end inline asm
	shfl.sync.down.b32	%r26|%p9, %r24, 2, 31, -1;
	shfl.sync.down.b32	%r25|%p10, %r23, 2, 31, -1;
	// begin inline asm
	mov.b64 %fd18, {%r25,%r26};
	// end inline asm
	add.f64 	%fd19, %fd17, %fd18;
	// begin inline asm
	mov.b64 {%r27,%r28}, %fd19;
	// end inline asm
	shfl.sync.down.b32	%r30|%p11, %r28, 1, 31, -1;
	shfl.sync.down.b32	%r29|%p12, %r27, 1, 31, -1;
	// begin inline asm
	mov.b64 %fd20, {%r29,%r30};
	// end inline asm
	add.f64 	%fd4, %fd19, %fd20;
	setp.ne.s32 	%p13, %r5, 0;
	@%p13 bra 	$L__BB3_5;
	shr.u32 	%r31, %r1, 2;
	and.b32  	%r32, %r31, 248;
	mov.u32 	%r33, _ZZ14reduce_sum_f64E6shared;
	add.s32 	%r34, %r33, %r32;
	st.shared.f64 	[%r34], %fd4;
$L__BB3_5:
	bar.sync 	0;
	setp.gt.u32 	%p14, %r1, 31;
	@%p14 bra 	$L__BB3_10;
	add.s32 	%r35, %r3, 31;
	shr.u32 	%r36, %r35, 5;
	setp.ge.u32 	%p15, %r1, %r36;
	mov.f64 	%fd34, 0d0000000000000000;
	@%p15 bra 	$L__BB3_8;
	shl.b32 	%r37, %r5, 3;
	mov.u32 	%r38, _ZZ14reduce_sum_f64E6shared;
	add.s32 	%r39, %r38, %r37;
	ld.shared.f64 	%fd34, [%r39];
$L__BB3_8:
	// begin inline asm
	mov.b64 {%r40,%r41}, %fd34;
	// end inline asm
	shfl.sync.down.b32	%r43|%p16, %r41, 16, 31, -1;
	shfl.sync.down.b32	%r42|%p17, %r40, 16, 31, -1;
	// begin inline asm
	mov.b64 %fd23, {%r42,%r43};
	// end inline asm
	add.f64 	%fd24, %fd34, %fd23;
	// begin inline asm
	mov.b64 {%r44,%r45}, %fd24;
	// end inline asm
	shfl.sync.down.b32	%r47|%p18, %r45, 8, 31, -1;
	shfl.sync.down.b32	%r46|%p19, %r44, 8, 31, -1;
	// begin inline asm
	mov.b64 %fd25, {%r46,%r47};
	// end inline asm
	add.f64 	%fd26, %fd24, %fd25;
	// begin inline asm
	mov.b64 {%r48,%r49}, %fd26;
	// end inline asm
	shfl.sync.down.b32	%r51|%p20, %r49, 4, 31, -1;
	shfl.sync.down.b32	%r50|%p21, %r48, 4, 31, -1;
	// begin inline asm
	mov.b64 %fd27, {%r50,%r51};
	// end inline asm
	add.f64 	%fd28, %fd26, %fd27;
	// begin inline asm
	mov.b64 {%r52,%r53}, %fd28;
	// end inline asm
	shfl.sync.down.b32	%r55|%p22, %r53, 2, 31, -1;
	shfl.sync.down.b32	%r54|%p23, %r52, 2, 31, -1;
	// begin inline asm
	mov.b64 %fd29, {%r54,%r55};
	// end inline asm
	add.f64 	%fd30, %fd28, %fd29;
	// begin inline asm
	mov.b64 {%r56,%r57}, %fd30;
	// end inline asm
	shfl.sync.down.b32	%r59|%p24, %r57, 1, 31, -1;
	shfl.sync.down.b32	%r58|%p25, %r56, 1, 31, -1;
	// begin inline asm
	mov.b64 %fd31, {%r58,%r59};
	// end inline asm
	add.f64 	%fd7, %fd30, %fd31;
	setp.ne.s32 	%p26, %r1, 0;
	@%p26 bra 	$L__BB3_10;
	cvta.to.global.u64 	%rd6, %rd3;
	mul.wide.u32 	%rd7, %r2, 8;
	add.s64 	%rd8, %rd6, %rd7;
	st.global.f64 	[%rd8], %fd7;
$L__BB3_10:
	ret;

}
	// .globl	reduce_max_f64
.visible .entry reduce_max_f64(
	.param .u64 .ptr .align 1 reduce_max_f64_param_0,
	.param .u64 .ptr .align 1 reduce_max_f64_param_1,
	.param .u32 reduce_max_f64_param_2
)
{
	.reg .pred 	%p<27>;
	.reg .b32 	%r<61>;
	.reg .b64 	%rd<9>;
	.reg .b64 	%fd<35>;
	// demoted variable
	.shared .align 8 .b8 _ZZ14reduce_max_f64E6shared[256];
	ld.param.u64 	%rd2, [reduce_max_f64_param_0];
	ld.param.u64 	%rd3, [reduce_max_f64_param_1];
	ld.param.u32 	%r9, [reduce_max_f64_param_2];
	mov.u32 	%r1, %tid.x;
	mov.u32 	%r2, %ctaid.x;
	mov.u32 	%r3, %ntid.x;
	mad.lo.s32 	%r60, %r2, %r3, %r1;
	and.b32  	%r5, %r1, 31;
	setp.ge.u32 	%p1, %r60, %r9;
	mov.f64 	%fd33, 0dFFF0000000000000;
	@%p1 bra 	$L__BB4_3;
	mov.u32 	%r10, %nctaid.x;
	mul.lo.s32 	%r6, %r3, %r10;
	cvta.to.global.u64 	%rd1, %rd2;
	mov.f64 	%fd33, 0dFFF0000000000000;
$L__BB4_2:
	mul.wide.u32 	%rd4, %r60, 8;
	add.s64 	%rd5, %rd1, %rd4;
	ld.global.f64 	%fd10, [%rd5];
	max.f64 	%fd33, %fd33, %fd10;
	add.s32 	%r60, %r60, %r6;
	setp.lt.u32 	%p2, %r60, %r9;
	@%p2 bra 	$L__BB4_2;
$L__BB4_3:
	// begin inline asm
	mov.b64 {%r11,%r12}, %fd33;
	// end inline asm
	shfl.sync.down.b32	%r14|%p3, %r12, 16, 31, -1;
	shfl.sync.down.b32	%r13|%p4, %r11, 16, 31, -1;
	// begin inline asm
	mov.b64 %fd12, {%r13,%r14};
	// end inline asm
	max.f64 	%fd13, %fd33, %fd12;
	// begin inline asm
	mov.b64 {%r15,%r16}, %fd13;
	// end inline asm
	shfl.sync.down.b32	%r18|%p5, %r16, 8, 31, -1;
	shfl.sync.down.b32	%r17|%p6, %r15, 8, 31, -1;
	// begin inline asm
	mov.b64 %fd14, {%r17,%r18};
	// end inline asm
	max.f64 	%fd15, %fd13, %fd14;
	// begin inline asm
	mov.b64 {%r19,%r20}, %fd15;
	// end inline asm
	shfl.sync.down.b32	%r22|%p7, %r20, 4, 31, -1;
	shfl.sync.down.b32	%r21|%p8, %r19, 4, 31, -1;
	// begin inline asm
	mov.b64 %fd16, {%r21,%r22};
	// end inline asm
	max.f64 	%fd17, %fd15, %fd16;
	// begin inline asm
	mov.b64 {%r23,%r24}, %fd17;
	// end inline asm
	shfl.sync.down.b32	%r26|%p9, %r24, 2, 31, -1;
	shfl.sync.down.b32	%r25|%p10, %r23, 2, 31, -1;
	// begin inline asm
	mov.b64 %fd18, {%r25,%r26};
	// end inline asm
	max.f64 	%fd19, %fd17, %fd18;
	// begin inline asm
	mov.b64 {%r27,%r28}, %fd19;
	// end inline asm
	shfl.sync.down.b32	%r30|%p11, %r28, 1, 31, -1;
	shfl.sync.down.b32	%r29|%p12, %r27, 1, 31, -1;
	// begin inline asm
	mov.b64 %fd20, {%r29,%r30};
	// end inline asm
	max.f64 	%fd4, %fd19, %fd20;
	setp.ne.s32 	%p13, %r5, 0;
	@%p13 bra 	$L__BB4_5;
	shr.u32 	%r31, %r1, 2;
	and.b32  	%r32, %r31, 248;
	mov.u32 	%r33, _ZZ14reduce_max_f64E6shared;
	add.s32 	%r34, %r33, %r32;
	st.shared.f64 	[%r34], %fd4;
$L__BB4_5:
	bar.sync 	0;
	setp.gt.u32 	%p14, %r1, 31;
	@%p14 bra 	$L__BB4_10;
	add.s32 	%r35, %r3, 31;
	shr.u32 	%r36, %r35, 5;
	setp.ge.u32 	%p15, %r1, %r36;
	mov.f64 	%fd34, 0dFFF0000000000000;
	@%p15 bra 	$L__BB4_8;
	shl.b32 	%r37, %r5, 3;
	mov.u32 	%r38, _ZZ14reduce_max_f64E6shared;
	add.s32 	%r39, %r38, %r37;
	ld.shared.f64 	%fd34, [%r39];
$L__BB4_8:
	// begin inline asm
	mov.b64 {%r40,%r41}, %fd34;
	// end inline asm
	shfl.sync.down.b32	%r43|%p16, %r41, 16, 31, -1;
	shfl.sync.down.b32	%r42|%p17, %r40, 16, 31, -1;
	// begin inline asm
	mov.b64 %fd23, {%r42,%r43};
	// end inline asm
	max.f64 	%fd24, %fd34, %fd23;
	// begin inline asm
	mov.b64 {%r44,%r45}, %fd24;
	// end inline asm
	shfl.sync.down.b32	%r47|%p18, %r45, 8, 31, -1;
	shfl.sync.down.b32	%r46|%p19, %r44, 8, 31, -1;
	// begin inline asm
	mov.b64 %fd25, {%r46,%r47};
	// end inline asm
	max.f64 	%fd26, %fd24, %fd25;
	// begin inline asm
	mov.b64 {%r48,%r49}, %fd26;
	// end inline asm
	shfl.sync.down.b32	%r51|%p20, %r49, 4, 31, -1;
	shfl.sync.down.b32	%r50|%p21, %r48, 4, 31, -1;
	// begin inline asm
	mov.b64 %fd27, {%r50,%r51};
	// end inline asm
	max.f64 	%fd28, %fd26, %fd27;
	// begin inline asm
	mov.b64 {%r52,%r53}, %fd28;
	// end inline asm
	shfl.sync.down.b32	%r55|%p22, %r53, 2, 31, -1;
	shfl.sync.down.b32	%r54|%p23, %r52, 2, 31, -1;
	// begin inline asm
	mov.b64 %fd29, {%r54,%r55};
	// end inline asm
	max.f64 	%fd30, %fd28, %fd29;
	// begin inline asm
	mov.b64 {%r56,%r57}, %fd30;
	// end inline asm
	shfl.sync.down.b32	%r59|%p24, %r57, 1, 31, -1;
	shfl.sync.down.b32	%r58|%p25, %r56, 1, 31, -1;
	// begin inline asm
	mov.b64 %fd31, {%r58,%r59};
	// end inline asm
	max.f64 	%fd7, %fd30, %fd31;
	setp.ne.s32 	%p26, %r1, 0;
	@%p26 bra 	$L__BB4_10;
	cvta.to.global.u64 	%rd6, %rd3;
	mul.wide.u32 	%rd7, %r2, 8;
	add.s64 	%rd8, %rd6, %rd7;
	st.global.f64 	[%rd8], %fd7;
$L__BB4_10:
	ret;

}
	// .globl	reduce_min_f64
.visible .entry reduce_min_f64(
	.param .u64 .ptr .align 1 reduce_min_f64_param_0,
	.param .u64 .ptr .align 1 reduce_min_f64_param_1,
	.param .u32 reduce_min_f64_param_2
)
{
	.reg .pred 	%p<27>;
	.reg .b32 	%r<61>;
	.reg .b64 	%rd<9>;
	.reg .b64 	%fd<35>;
	// demoted variable
	.shared .align 8 .b8 _ZZ14reduce_min_f64E6shared[256];
	ld.param.u64 	%rd2, [reduce_min_f64_param_0];
	ld.param.u64 	%rd3, [reduce_min_f64_param_1];
	ld.param.u32 	%r9, [reduce_min_f64_param_2];
	mov.u32 	%r1, %tid.x;
	mov.u32 	%r2, %ctaid.x;
	mov.u32 	%r3, %ntid.x;
	mad.lo.s32 	%r60, %r2, %r3, %r1;
	and.b32  	%r5, %r1, 31;
	setp.ge.u32 	%p1, %r60, %r9;
	mov.f64 	%fd33, 0d7FF0000000000000;
	@%p1 bra 	$L__BB5_3;
	mov.u32 	%r10, %nctaid.x;
	mul.lo.s32 	%r6, %r3, %r10;
	cvta.to.global.u64 	%rd1, %rd2;
	mov.f64 	%fd33, 0d7FF0000000000000;
$L__BB5_2:
	mul.wide.u32 	%rd4, %r60, 8;
	add.s64 	%rd5, %rd1, %rd4;
	ld.global.f64 	%fd10, [%rd5];
	min.f64 	%fd33, %fd33, %fd10;
	add.s32 	%r60, %r60, %r6;
	setp.lt.u32 	%p2, %r60, %r9;
	@%p2 bra 	$L__BB5_2;
$L__BB5_3:
	// begin inline asm
	mov.b64 {%r11,%r12}, %fd33;
	// end inline asm
	shfl.sync.down.b32	%r14|%p3, %r12, 16, 31, -1;
	shfl.sync.down.b32	%r13|%p4, %r11, 16, 31, -1;
	// begin inline asm
	mov.b64 %fd12, {%r13,%r14};
	// end inline asm
	min.f64 	%fd13, %fd33, %fd12;
	// begin inline asm
	mov.b64 {%r15,%r16}, %fd13;
	// end inline asm
	shfl.sync.down.b32	%r18|%p5, %r16, 8, 31, -1;
	shfl.sync.down.b32	%r17|%p6, %r15, 8, 31, -1;
	// begin inline asm
	mov.b64 %fd14, {%r17,%r18};
	// end inline asm
	min.f64 	%fd15, %fd13, %fd14;
	// begin inline asm
	mov.b64 {%r19,%r20}, %fd15;
	// end inline asm
	shfl.sync.down.b32	%r22|%p7, %r20, 4, 31, -1;
	shfl.sync.down.b32	%r21|%p8, %r19, 4, 31, -1;
	// begin inline asm
	mov.b64 %fd16, {%r21,%r22};
	// end inline asm
	min.f64 	%fd17, %fd15, %fd16;
	// begin inline asm
	mov.b64 {%r23,%r24}, %fd17;
	// end inline asm
	shfl.sync.down.b32	%r26|%p9, %r24, 2, 31, -1;
	shfl.sync.down.b32	%r25|%p10, %r23, 2, 31, -1;
	// begin inline asm
	mov.b64 %fd18, {%r25,%r26};
	// end inline asm
	min.f64 	%fd19, %fd17, %fd18;
	// begin inline asm
	mov.b64 {%r27,%r28}, %fd19;
	// end inline asm
	shfl.sync.down.b32	%r30|%p11, %r28, 1, 31, -1;
	shfl.sync.down.b32	%r29|%p12, %r27, 1, 31, -1;
	// begin inline asm
	mov.b64 %fd20, {%r29,%r30};
	// end inline asm
	min.f64 	%fd4, %fd19, %fd20;
	setp.ne.s32 	%p13, %r5, 0;
	@%p13 bra 	$L__BB5_5;
	shr.u32 	%r31, %r1, 2;
	and.b32  	%r32, %r31, 248;
	mov.u32 	%r33, _ZZ14reduce_min_f64E6shared;
	add.s32 	%r34, %r33, %r32;
	st.shared.f64 	[%r34], %fd4;
$L__BB5_5:
	bar.sync 	0;
	setp.gt.u32 	%p14, %r1, 31;
	@%p14 bra 	$L__BB5_10;
	add.s32 	%r35, %r3, 31;
	shr.u32 	%r36, %r35, 5;
	setp.ge.u32 	%p15, %r1, %r36;
	mov.f64 	%fd34, 0d7FF0000000000000;
	@%p15 bra 	$L__BB5_8;
	shl.b32 	%r37, %r5, 3;
	mov.u32 	%r38, _ZZ14reduce_min_f64E6shared;
	add.s32 	%r39, %r38, %r37;
	ld.shared.f64 	%fd34, [%r39];
$L__BB5_8:
	// begin inline asm
	mov.b64 {%r40,%r41}, %fd34;
	// end inline asm
	shfl.sync.down.b32	%r43|%p16, %r41, 16, 31, -1;
	shfl.sync.down.b32	%r42|%p17, %r40, 16, 31, -1;
	// begin inline asm
	mov.b64 %fd23, {%r42,%r43};
	// end inline asm
	min.f64 	%fd24, %fd34, %fd23;
	// begin inline asm
	mov.b64 {%r44,%r45}, %fd24;
	// end inline asm
	shfl.sync.down.b32	%r47|%p18, %r45, 8, 31, -1;
	shfl.sync.down.b32	%r46|%p19, %r44, 8, 31, -1;
	// begin inline asm
	mov.b64 %fd25, {%r46,%r47};
	// end inline asm
	min.f64 	%fd26, %fd24, %fd25;
	// begin inline asm
	mov.b64 {%r48,%r49}, %fd26;
	// end inline asm
	shfl.sync.down.b32	%r51|%p20, %r49, 4, 31, -1;
	shfl.sync.down.b32	%r50|%p21, %r48, 4, 31, -1;
	// begin inline asm
	mov.b64 %fd27, {%r50,%r51};
	// end inline asm
	min.f64 	%fd28, %fd26, %fd27;
	// begin inline asm
	mov.b64 {%r52,%r53}, %fd28;
	// end inline asm
	shfl.sync.down.b32	%r55|%p22, %r53, 2, 31, -1;
	shfl.sync.down.b32	%r54|%p23, %r52, 2, 31, -1;
	// begin inline asm
	mov.b64 %fd29, {%r54,%r55};
	// end inline asm
	min.f64 	%fd30, %fd28, %fd29;
	// begin inline asm
	mov.b64 {%r56,%r57}, %fd30;
	// end inline asm
	shfl.sync.down.b32	%r59|%p24, %r57, 1, 31, -1;
	shfl.sync.down.b32	%r58|%p25, %r56, 1, 31, -1;
	// begin inline asm
	mov.b64 %fd31, {%r58,%r59};
	// end inline asm
	min.f64 	%fd7, %fd30, %fd31;
	setp.ne.s32 	%p26, %r1, 0;
	@%p26 bra 	$L__BB5_10;
	cvta.to.global.u64 	%rd6, %rd3;
	mul.wide.u32 	%rd7, %r2, 8;
	add.s64 	%rd8, %rd6, %rd7;
	st.global.f64 	[%rd8], %fd7;
$L__BB5_10:
	ret;

}
	// .globl	reduce_sum_dim_f32
.visible .entry reduce_sum_dim_f32(
	.param .u64 .ptr .align 1 reduce_sum_dim_f32_param_0,
	.param .u64 .ptr .align 1 reduce_sum_dim_f32_param_1,
	.param .u32 reduce_sum_dim_f32_param_2,
	.param .u32 reduce_sum_dim_f32_param_3,
	.param .u32 reduce_sum_dim_f32_param_4
)
{
	.reg .pred 	%p<10>;
	.reg .b32 	%r<24>;
	.reg .b32 	%f<13>;
	.reg .b64 	%rd<9>;
	// demoted variable
	.shared .align 4 .b8 _ZZ18reduce_sum_dim_f32E6shared[1024];
	ld.param.u64 	%rd2, [reduce_sum_dim_f32_param_0];
	ld.param.u64 	%rd3, [reduce_sum_dim_f32_param_1];
	ld.param.u32 	%r14, [reduce_sum_dim_f32_param_2];
	ld.param.u32 	%r12, [reduce_sum_dim_f32_param_3];
	ld.param.u32 	%r13, [reduce_sum_dim_f32_param_4];
	mov.u32 	%r1, %ctaid.x;
	mov.u32 	%r2, %ctaid.y;
	setp.ge.u32 	%p1, %r1, %r14;
	setp.ge.u32 	%p2, %r2, %r13;
	or.pred  	%p3, %p1, %p2;
	@%p3 bra 	$L__BB6_10;
	mov.u32 	%r3, %tid.x;
	setp.ge.u32 	%p4, %r3, %r12;
	mov.f32 	%f12, 0f00000000;
	@%p4 bra 	$L__BB6_4;
	mul.lo.s32 	%r4, %r12, %r1;
	mov.u32 	%r5, %ntid.x;
	cvta.to.global.u64 	%rd1, %rd2;
	mov.f32 	%f12, 0f00000000;
	mov.u32 	%r22, %r3;
$L__BB6_3:
	add.s32 	%r15, %r22, %r4;
	mad.lo.s32 	%r16, %r15, %r13, %r2;
	mul.wide.u32 	%rd4, %r16, 4;
	add.s64 	%rd5, %rd1, %rd4;
	ld.global.f32 	%f6, [%rd5];
	add.f32 	%f12, %f12, %f6;
	add.s32 	%r22, %r22, %r5;
	setp.lt.u32 	%p5, %r22, %r12;
	@%p5 bra 	$L__BB6_3;
$L__BB6_4:
	shl.b32 	%r17, %r3, 2;
	mov.u32 	%r18, _ZZ18reduce_sum_dim_f32E6shared;
	add.s32 	%r8, %r18, %r17;
	st.shared.f32 	[%r8], %f12;
	bar.sync 	0;
	mov.u32 	%r23, %ntid.x;
	setp.lt.u32 	%p6, %r23, 2;
	@%p6 bra 	$L__BB6_8;
$L__BB6_5:
	shr.u32 	%r11, %r23, 1;
	setp.ge.u32 	%p7, %r3, %r11;
	@%p7 bra 	$L__BB6_7;
	shl.b32 	%r19, %r11, 2;
	add.s32 	%r20, %r8, %r19;
	ld.shared.f32 	%f7, [%r20];
	ld.shared.f32 	%f8, [%r8];
	add.f32 	%f9, %f7, %f8;
	st.shared.f32 	[%r8], %f9;
$L__BB6_7:
	bar.sync 	0;
	setp.gt.u32 	%p8, %r23, 3;
	mov.u32 	%r23, %r11;
	@%p8 bra 	$L__BB6_5;
$L__BB6_8:
	setp.ne.s32 	%p9, %r3, 0;
	@%p9 bra 	$L__BB6_10;
	ld.shared.f32 	%f10, [_ZZ18reduce_sum_dim_f32E6shared];
	mad.lo.s32 	%r21, %r13, %r1, %r2;
	cvta.to.global.u64 	%rd6, %rd3;
	mul.wide.u32 	%rd7, %r21, 4;
	add.s64 	%rd8, %rd6, %rd7;
	st.global.f32 	[%rd8], %f10;
$L__BB6_10:
	ret;

}
	// .globl	reduce_max_dim_f32
.visible .entry reduce_max_dim_f32(
	.param .u64 .ptr .align 1 reduce_max_dim_f32_param_0,
	.param .u64 .ptr .align 1 reduce_max_dim_f32_param_1,
	.param .u32 reduce_max_dim_f32_param_2,
	.param .u32 reduce_max_dim_f32_param_3,
	.param .u32 reduce_max_dim_f32_param_4
)
{
	.reg .pred 	%p<10>;
	.reg .b32 	%r<24>;
	.reg .b32 	%f<13>;
	.reg .b64 	%rd<9>;
	// demoted variable
	.shared .align 4 .b8 _ZZ18reduce_max_dim_f32E6shared[1024];
	ld.param.u64 	%rd2, [reduce_max_dim_f32_param_0];
	ld.param.u64 	%rd3, [reduce_max_dim_f32_param_1];
	ld.param.u32 	%r14, [reduce_max_dim_f32_param_2];
	ld.param.u32 	%r12, [reduce_max_dim_f32_param_3];
	ld.param.u32 	%r13, [reduce_max_dim_f32_param_4];
	mov.u32 	%r1, %ctaid.x;
	mov.u32 	%r2, %ctaid.y;
	setp.ge.u32 	%p1, %r1, %r14;
	setp.ge.u32 	%p2, %r2, %r13;
	or.pred  	%p3, %p1, %p2;
	@%p3 bra 	$L__BB7_10;
	mov.u32 	%r3, %tid.x;
	setp.ge.u32 	%p4, %r3, %r12;
	mov.f32 	%f12, 0fFF800000;
	@%p4 bra 	$L__BB7_4;
	mul.lo.s32 	%r4, %r12, %r1;
	mov.u32 	%r5, %ntid.x;
	cvta.to.global.u64 	%rd1, %rd2;
	mov.f32 	%f12, 0fFF800000;
	mov.u32 	%r22, %r3;
$L__BB7_3:
	add.s32 	%r15, %r22, %r4;
	mad.lo.s32 	%r16, %r15, %r13, %r2;
	mul.wide.u32 	%rd4, %r16, 4;
	add.s64 	%rd5, %rd1, %rd4;
	ld.global.f32 	%f6, [%rd5];
	max.f32 	%f12, %f12, %f6;
	add.s32 	%r22, %r22, %r5;
	setp.lt.u32 	%p5, %r22, %r12;
	@%p5 bra 	$L__BB7_3;
$L__BB7_4:
	shl.b32 	%r17, %r3, 2;
	mov.u32 	%r18, _ZZ18reduce_max_dim_f32E6shared;
	add.s32 	%r8, %r18, %r17;
	st.shared.f32 	[%r8], %f12;
	bar.sync 	0;
	mov.u32 	%r23, %ntid.x;
	setp.lt.u32 	%p6, %r23, 2;
	@%p6 bra 	$L__BB7_8;
$L__BB7_5:
	shr.u32 	%r11, %r23, 1;
	setp.ge.u32 	%p7, %r3, %r11;
	@%p7 bra 	$L__BB7_7;
	ld.shared.f32 	%f7, [%r8];
	shl.b32 	%r19, %r11, 2;
	add.s32 	%r20, %r8, %r19;
	ld.shared.f32 	%f8, [%r20];
	max.f32 	%f9, %f7, %f8;
	st.shared.f32 	[%r8], %f9;
$L__BB7_7:
	bar.sync 	0;
	setp.gt.u32 	%p8, %r23, 3;
	mov.u32 	%r23, %r11;
	@%p8 bra 	$L__BB7_5;
$L__BB7_8:
	setp.ne.s32 	%p9, %r3, 0;
	@%p9 bra 	$L__BB7_10;
	ld.shared.f32 	%f10, [_ZZ18reduce_max_dim_f32E6shared];
	mad.lo.s32 	%r21, %r13, %r1, %r2;
	cvta.to.global.u64 	%rd6, %rd3;
	mul.wide.u32 	%rd7, %r21, 4;
	add.s64 	%rd8, %rd6, %rd7;
	st.global.f32 	[%rd8], %f10;
$L__BB7_10:
	ret;

}
	// .globl	reduce_min_dim_f32
.visible .entry reduce_min_dim_f32(
	.param .u64 .ptr .align 1 reduce_min_dim_f32_param_0,
	.param .u64 .ptr .align 1 reduce_min_dim_f32_param_1,
	.param .u32 reduce_min_dim_f32_param_2,
	.param .u32 reduce_min_dim_f32_param_3,
	.param .u32 reduce_min_dim_f32_param_4
)
{
	.reg .pred 	%p<10>;
	.reg .b32 	%r<24>;
	.reg .b32 	%f<13>;
	.reg .b64 	%rd<9>;
	// demoted variable
	.shared .align 4 .b8 _ZZ18reduce_min_dim_f32E6shared[1024];
	ld.param.u64 	%rd2, [reduce_min_dim_f32_param_0];
	ld.param.u64 	%rd3, [reduce_min_dim_f32_param_1];
	ld.param.u32 	%r14, [reduce_min_dim_f32_param_2];
	ld.param.u32 	%r12, [reduce_min_dim_f32_param_3];
	ld.param.u32 	%r13, [reduce_min_dim_f32_param_4];
	mov.u32 	%r1, %ctaid.x;
	mov.u32 	%r2, %ctaid.y;
	setp.ge.u32 	%p1, %r1, %r14;
	setp.ge.u32 	%p2, %r2, %r13;
	or.pred  	%p3, %p1, %p2;
	@%p3 bra 	$L__BB8_10;
	mov.u32 	%r3, %tid.x;
	setp.ge.u32 	%p4, %r3, %r12;
	mov.f32 	%f12, 0f7F800000;
	@%p4 bra 	$L__BB8_4;
	mul.lo.s32 	%r4, %r12, %r1;
	mov.u32 	%r5, %ntid.x;
	cvta.to.global.u64 	%rd1, %rd2;
	mov.f32 	%f12, 0f7F800000;
	mov.u32 	%r22, %r3;
$L__BB8_3:
	add.s32 	%r15, %r22, %r4;
	mad.lo.s32 	%r16, %r15, %r13, %r2;
	mul.wide.u32 	%rd4, %r16, 4;
	add.s64 	%rd5, %rd1, %rd4;
	ld.global.f32 	%f6, [%rd5];
	min.f32 	%f12, %f12, %f6;
	add.s32 	%r22, %r22, %r5;
	setp.lt.u32 	%p5, %r22, %r12;
	@%p5 bra 	$L__BB8_3;
$L__BB8_4:
	shl.b32 	%r17, %r3, 2;
	mov.u32 	%r18, _ZZ18reduce_min_dim_f32E6shared;
	add.s32 	%r8, %r18, %r17;
	st.shared.f32 	[%r8], %f12;
	bar.sync 	0;
	mov.u32 	%r23, %ntid.x;
	setp.lt.u32 	%p6, %r23, 2;
	@%p6 bra 	$L__BB8_8;
$L__BB8_5:
	shr.u32 	%r11, %r23, 1;
	setp.ge.u32 	%p7, %r3, %r11;
	@%p7 bra 	$L__BB8_7;
	ld.shared.f32 	%f7, [%r8];
	shl.b32 	%r19, %r11, 2;
	add.s32 	%r20, %r8, %r19;
	ld.shared.f32 	%f8, [%r20];
	min.f32 	%f9, %f7, %f8;
	st.shared.f32 	[%r8], %f9;
$L__BB8_7:
	bar.sync 	0;
	setp.gt.u32 	%p8, %r23, 3;
	mov.u32 	%r23, %r11;
	@%p8 bra 	$L__BB8_5;
$L__BB8_8:
	setp.ne.s32 	%p9, %r3, 0;
	@%p9 bra 	$L__BB8_10;
	ld.shared.f32 	%f10, [_ZZ18reduce_min_dim_f32E6shared];
	mad.lo.s32 	%r21, %r13, %r1, %r2;
	cvta.to.global.u64 	%rd6, %rd3;
	mul.wide.u32 	%rd7, %r21, 4;
	add.s64 	%rd8, %rd6, %rd7;
	st.global.f32 	[%rd8], %f10;
$L__BB8_10:
	ret;

}
	// .globl	reduce_sum_dim_f64
.visible .entry reduce_sum_dim_f64(
	.param .u64 .ptr .align 1 reduce_sum_dim_f64_param_0,
	.param .u64 .ptr .align 1 reduce_sum_dim_f64_param_1,
	.param .u32 reduce_sum_dim_f64_param_2,
	.param .u32 reduce_sum_dim_f64_param_3,
	.param .u32 reduce_sum_dim_f64_param_4
)
{
	.reg .pred 	%p<10>;
	.reg .b32 	%r<24>;
	.reg .b64 	%rd<9>;
	.reg .b64 	%fd<13>;
	// demoted variable
	.shared .align 8 .b8 _ZZ18reduce_sum_dim_f64E6shared[2048];
	ld.param.u64 	%rd2, [reduce_sum_dim_f64_param_0];
	ld.param.u64 	%rd3, [reduce_sum_dim_f64_param_1];
	ld.param.u32 	%r14, [reduce_sum_dim_f64_param_2];
	ld.param.u32 	%r12, [reduce_sum_dim_f64_param_3];
	ld.param.u32 	%r13, [reduce_sum_dim_f64_param_4];
	mov.u32 	%r1, %ctaid.x;
	mov.u32 	%r2, %ctaid.y;
	setp.ge.u32 	%p1, %r1, %r14;
	setp.ge.u32 	%p2, %r2, %r13;
	or.pred  	%p3, %p1, %p2;
	@%p3 bra 	$L__BB9_10;
	mov.u32 	%r3, %tid.x;
	setp.ge.u32 	%p4, %r3, %r12;
	mov.f64 	%fd12, 0d0000000000000000;
	@%p4 bra 	$L__BB9_4;
	mul.lo.s32 	%r4, %r12, %r1;
	mov.u32 	%r5, %ntid.x;
	cvta.to.global.u64 	%rd1, %rd2;
	mov.f64 	%fd12, 0d0000000000000000;
	mov.u32 	%r22, %r3;
$L__BB9_3:
	add.s32 	%r15, %r22, %r4;
	mad.lo.s32 	%r16, %r15, %r13, %r2;
	mul.wide.u32 	%rd4, %r16, 8;
	add.s64 	%rd5, %rd1, %rd4;
	ld.global.f64 	%fd6, [%rd5];
	add.f64 	%fd12, %fd12, %fd6;
	add.s32 	%r22, %r22, %r5;
	setp.lt.u32 	%p5, %r22, %r12;
	@%p5 bra 	$L__BB9_3;
$L__BB9_4:
	shl.b32 	%r17, %r3, 3;
	mov.u32 	%r18, _ZZ18reduce_sum_dim_f64E6shared;
	add.s32 	%r8, %r18, %r17;
	st.shared.f64 	[%r8], %fd12;
	bar.sync 	0;
	mov.u32 	%r23, %ntid.x;
	setp.lt.u32 	%p6, %r23, 2;
	@%p6 bra 	$L__BB9_8;
$L__BB9_5:
	shr.u32 	%r11, %r23, 1;
	setp.ge.u32 	%p7, %r3, %r11;
	@%p7 bra 	$L__BB9_7;
	shl.b32 	%r19, %r11, 3;
	add.s32 	%r20, %r8, %r19;
	ld.shared.f64 	%fd7, [%r20];
	ld.shared.f64 	%fd8, [%r8];
	add.f64 	%fd9, %fd7, %fd8;
	st.shared.f64 	[%r8], %fd9;
$L__BB9_7:
	bar.sync 	0;
	setp.gt.u32 	%p8, %r23, 3;
	mov.u32 	%r23, %r11;
	@%p8 bra 	$L__BB9_5;
$L__BB9_8:
	setp.ne.s32 	%p9, %r3, 0;
	@%p9 bra 	$L__BB9_10;
	ld.shared.f64 	%fd10, [_ZZ18reduce_sum_dim_f64E6shared];
	mad.lo.s32 	%r21, %r13, %r1, %r2;
	cvta.to.global.u64 	%rd6, %rd3;
	mul.wide.u32 	%rd7, %r21, 8;
	add.s64 	%rd8, %rd6, %rd7;
	st.global.f64 	[%rd8], %fd10;
$L__BB9_10:
	ret;

}
	// .globl	reduce_max_dim_f64
.visible .entry reduce_max_dim_f64(
	.param .u64 .ptr .align 1 reduce_max_dim_f64_param_0,
	.param .u64 .ptr .align 1 reduce_max_dim_f64_param_1,
	.param .u32 reduce_max_dim_f64_param_2,
	.param .u32 reduce_max_dim_f64_param_3,
	.param .u32 reduce_max_dim_f64_param_4
)
{
	.reg .pred 	%p<10>;
	.reg .b32 	%r<24>;
	.reg .b64 	%rd<9>;
	.reg .b64 	%fd<13>;
	// demoted variable
	.shared .align 8 .b8 _ZZ18reduce_max_dim_f64E6shared[2048];
	ld.param.u64 	%rd2, [reduce_max_dim_f64_param_0];
	ld.param.u64 	%rd3, [reduce_max_dim_f64_param_1];
	ld.param.u32 	%r14, [reduce_max_dim_f64_param_2];
	ld.param.u32 	%r12, [reduce_max_dim_f64_param_3];
	ld.param.u32 	%r13, [reduce_max_dim_f64_param_4];
	mov.u32 	%r1, %ctaid.x;
	mov.u32 	%r2, %ctaid.y;
	setp.ge.u32 	%p1, %r1, %r14;
	setp.ge.u32 	%p2, %r2, %r13;
	or.pred  	%p3, %p1, %p2;
	@%p3 bra 	$L__BB10_10;
	mov.u32 	%r3, %tid.x;
	setp.ge.u32 	%p4, %r3, %r12;
	mov.f64 	%fd12, 0dFFF0000000000000;
	@%p4 bra 	$L__BB10_4;
	mul.lo.s32 	%r4, %r12, %r1;
	mov.u32 	%r5, %ntid.x;
	cvta.to.global.u64 	%rd1, %rd2;
	mov.f64 	%fd12, 0dFFF0000000000000;
	mov.u32 	%r22, %r3;
$L__BB10_3:
	add.s32 	%r15, %r22, %r4;
	mad.lo.s32 	%r16, %r15, %r13, %r2;
	mul.wide.u32 	%rd4, %r16, 8;
	add.s64 	%rd5, %rd1, %rd4;
	ld.global.f64 	%fd6, [%rd5];
	max.f64 	%fd12, %fd12, %fd6;
	add.s32 	%r22, %r22, %r5;
	setp.lt.u32 	%p5, %r22, %r12;
	@%p5 bra 	$L__BB10_3;
$L__BB10_4:
	shl.b32 	%r17, %r3, 3;
	mov.u32 	%r18, _ZZ18reduce_max_dim_f64E6shared;
	add.s32 	%r8, %r18, %r17;
	st.shared.f64 	[%r8], %fd12;
	bar.sync 	0;
	mov.u32 	%r23, %ntid.x;
	setp.lt.u32 	%p6, %r23, 2;
	@%p6 bra 	$L__BB10_8;
$L__BB10_5:
	shr.u32 	%r11, %r23, 1;
	setp.ge.u32 	%p7, %r3, %r11;
	@%p7 bra 	$L__BB10_7;
	ld.shared.f64 	%fd7, [%r8];
	shl.b32 	%r19, %r11, 3;
	add.s32 	%r20, %r8, %r19;
	ld.shared.f64 	%fd8, [%r20];
	max.f64 	%fd9, %fd7, %fd8;
	st.shared.f64 	[%r8], %fd9;
$L__BB10_7:
	bar.sync 	0;
	setp.gt.u32 	%p8, %r23, 3;
	mov.u32 	%r23, %r11;
	@%p8 bra 	$L__BB10_5;
$L__BB10_8:
	setp.ne.s32 	%p9, %r3, 0;
	@%p9 bra 	$L__BB10_10;
	ld.shared.f64 	%fd10, [_ZZ18reduce_max_dim_f64E6shared];
	mad.lo.s32 	%r21, %r13, %r1, %r2;
	cvta.to.global.u64 	%rd6, %rd3;
	mul.wide.u32 	%rd7, %r21, 8;
	add.s64 	%rd8, %rd6, %rd7;
	st.global.f64 	[%rd8], %fd10;
$L__BB10_10:
	ret;

}
	// .globl	reduce_min_dim_f64
.visible .entry reduce_min_dim_f64(
	.param .u64 .ptr .align 1 reduce_min_dim_f64_param_0,
	.param .u64 .ptr .align 1 reduce_min_dim_f64_param_1,
	.param .u32 reduce_min_dim_f64_param_2,
	.param .u32 reduce_min_dim_f64_param_3,
	.param .u32 reduce_min_dim_f64_param_4
)
{
	.reg .pred 	%p<10>;
	.reg .b32 	%r<24>;
	.reg .b64 	%rd<9>;
	.reg .b64 	%fd<13>;
	// demoted variable
	.shared .align 8 .b8 _ZZ18reduce_min_dim_f64E6shared[2048];
	ld.param.u64 	%rd2, [reduce_min_dim_f64_param_0];
	ld.param.u64 	%rd3, [reduce_min_dim_f64_param_1];
	ld.param.u32 	%r14, [reduce_min_dim_f64_param_2];
	ld.param.u32 	%r12, [reduce_min_dim_f64_param_3];
	ld.param.u32 	%r13, [reduce_min_dim_f64_param_4];
	mov.u32 	%r1, %ctaid.x;
	mov.u32 	%r2, %ctaid.y;
	setp.ge.u32 	%p1, %r1, %r14;
	setp.ge.u32 	%p2, %r2, %r13;
	or.pred  	%p3, %p1, %p2;
	@%p3 bra 	$L__BB11_10;
	mov.u32 	%r3, %tid.x;
	setp.ge.u32 	%p4, %r3, %r12;
	mov.f64 	%fd12, 0d7FF0000000000000;
	@%p4 bra 	$L__BB11_4;
	mul.lo.s32 	%r4, %r12, %r1;
	mov.u32 	%r5, %ntid.x;
	cvta.to.global.u64 	%rd1, %rd2;
	mov.f64 	%fd12, 0d7FF0000000000000;
	mov.u32 	%r22, %r3;
$L__BB11_3:
	add.s32 	%r15, %r22, %r4;
	mad.lo.s32 	%r16, %r15, %r13, %r2;
	mul.wide.u32 	%rd4, %r16, 8;
	add.s64 	%rd5, %rd1, %rd4;
	ld.global.f64 	%fd6, [%rd5];
	min.f64 	%fd12, %fd12, %fd6;
	add.s32 	%r22, %r22, %r5;
	setp.lt.u32 	%p5, %r22, %r12;
	@%p5 bra 	$L__BB11_3;
$L__BB11_4:
	shl.b32 	%r17, %r3, 3;
	mov.u32 	%r18, _ZZ18reduce_min_dim_f64E6shared;
	add.s32 	%r8, %r18, %r17;
	st.shared.f64 	[%r8], %fd12;
	bar.sync 	0;
	mov.u32 	%r23, %ntid.x;
	setp.lt.u32 	%p6, %r23, 2;
	@%p6 bra 	$L__BB11_8;
$L__BB11_5:
	shr.u32 	%r11, %r23, 1;
	setp.ge.u32 	%p7, %r3, %r11;
	@%p7 bra 	$L__BB11_7;
	ld.shared.f64 	%fd7, [%r8];
	shl.b32 	%r19, %r11, 3;
	add.s32 	%r20, %r8, %r19;
	ld.shared.f64 	%fd8, [%r20];
	min.f64 	%fd9, %fd7, %fd8;
	st.shared.f64 	[%r8], %fd9;
$L__BB11_7:
	bar.sync 	0;
	setp.gt.u32 	%p8, %r23, 3;
	mov.u32 	%r23, %r11;
	@%p8 bra 	$L__BB11_5;
$L__BB11_8:
	setp.ne.s32 	%p9, %r3, 0;
	@%p9 bra 	$L__BB11_10;
	ld.shared.f64 	%fd10, [_ZZ18reduce_min_dim_f64E6shared];
	mad.lo.s32 	%r21, %r13, %r1, %r2;
	cvta.to.global.u64 	%rd6, %rd3;
	mul.wide.u32 	%rd7, %r21, 8;
	add.s64 	%rd8, %rd6, %rd7;
	st.global.f64 	[%rd8], %fd10;
$L__BB11_10:
	ret;

}


// ===== COMPILED SASS (sm_100) =====

	.target	sm_100

	.elftype	@"ET_EXEC"


//--------------------- .note.nv.tkinfo           --------------------------
	.section	.note.nv.tkinfo,"",@"SHT_NOTE"
	.sectionflags	@"SHF_NOTE_NV_TKINFO"
	.tkinfo
        /*0018*/ 	.word	0x00000002
        /*0030*/ 	.string	""
        /*0030*/ 	.string	"ptxas"
        /*0030*/ 	.string	"Cuda compilation tools, release 13.0, V13.0.88"
        /*0030*/ 	.string	"Build cuda_13.0.r13.0/compiler.36424714_0"
        /*0030*/ 	.string	"-arch sm_100 -m 64 "



//--------------------- .note.nv.cuinfo           --------------------------
	.section	.note.nv.cuinfo,"",@"SHT_NOTE"
	.sectionflags	@"SHF_NOTE_NV_CUINFO"
        /*0018*/ 	.short	0x0002
        /*001a*/ 	.short	0x0064
        /*001c*/ 	.short	0x0082
	.zero		2


//--------------------- .nv.info                  --------------------------
	.section	.nv.info,"",@"SHT_CUDA_INFO"
	.align	4


	//----- nvinfo : EIATTR_REGCOUNT
	.align		4
        /*0000*/ 	.byte	0x04, 0x2f
        /*0002*/ 	.short	(.L_1 - .L_0)
	.align		4
.L_0:
        /*0004*/ 	.word	index@(reduce_sum_f32)
        /*0008*/ 	.word	0x0000000e


	//----- nvinfo : EIATTR_FRAME_SIZE
	.align		4
.L_1:
        /*000c*/ 	.byte	0x04, 0x11
        /*000e*/ 	.short	(.L_3 - .L_2)
	.align		4
.L_2:
        /*0010*/ 	.word	index@(reduce_sum_f32)
        /*0014*/ 	.word	0x00000000


	//----- nvinfo : EIATTR_REGCOUNT
	.align		4
.L_3:
        /*0018*/ 	.byte	0x04, 0x2f
        /*001a*/ 	.short	(.L_5 - .L_4)
	.align		4
.L_4:
        /*001c*/ 	.word	index@(reduce_max_f32)
        /*0020*/ 	.word	0x0000000e


	//----- nvinfo : EIATTR_FRAME_SIZE
	.align		4
.L_5:
        /*0024*/ 	.byte	0x04, 0x11
        /*0026*/ 	.short	(.L_7 - .L_6)
	.align		4
.L_6:
        /*0028*/ 	.word	index@(reduce_max_f32)
        /*002c*/ 	.word	0x00000000


	//----- nvinfo : EIATTR_REGCOUNT
	.align		4
.L_7:
        /*0030*/ 	.byte	0x04, 0x2f
        /*0032*/ 	.short	(.L_9 - .L_8)
	.align		4
.L_8:
        /*0034*/ 	.word	index@(reduce_min_f32)
        /*0038*/ 	.word	0x0000000e


	//----- nvinfo : EIATTR_FRAME_SIZE
	.align		4
.L_9:
        /*003c*/ 	.byte	0x04, 0x11
        /*003e*/ 	.short	(.L_11 - .L_10)
	.align		4
.L_10:
        /*0040*/ 	.word	index@(reduce_min_f32)
        /*0044*/ 	.word	0x00000000


	//----- nvinfo : EIATTR_REGCOUNT
	.align		4
.L_11:
        /*0048*/ 	.byte	0x04, 0x2f
        /*004a*/ 	.short	(.L_13 - .L_12)
	.align		4
.L_12:
        /*004c*/ 	.word	index@(reduce_sum_f64)
        /*0050*/ 	.word	0x00000011


	//----- nvinfo : EIATTR_FRAME_SIZE
	.align		4
.L_13:
        /*0054*/ 	.byte	0x04, 0x11
        /*0056*/ 	.short	(.L_15 - .L_14)
	.align		4
.L_14:
        /*0058*/ 	.word	index@(reduce_sum_f64)
        /*005c*/ 	.word	0x00000000


	//----- nvinfo : EIATTR_REGCOUNT
	.align		4
.L_15:
        /*0060*/ 	.byte	0x04, 0x2f
        /*0062*/ 	.short	(.L_17 - .L_16)
	.align		4
.L_16:
        /*0064*/ 	.word	index@(reduce_max_f64)
        /*0068*/ 	.word	0x00000012


	//----- nvinfo : EIATTR_FRAME_SIZE
	.align		4
.L_17:
        /*006c*/ 	.byte	0x04, 0x11
        /*006e*/ 	.short	(.L_19 - .L_18)
	.align		4
.L_18:
        /*0070*/ 	.word	index@(reduce_max_f64)
        /*0074*/ 	.word	0x00000000


	//----- nvinfo : EIATTR_REGCOUNT
	.align		4
.L_19:
        /*0078*/ 	.byte	0x04, 0x2f
        /*007a*/ 	.short	(.L_21 - .L_20)
	.align		4
.L_20:
        /*007c*/ 	.word	index@(reduce_min_f64)
        /*0080*/ 	.word	0x00000012


	//----- nvinfo : EIATTR_FRAME_SIZE
	.align		4
.L_21:
        /*0084*/ 	.byte	0x04, 0x11
        /*0086*/ 	.short	(.L_23 - .L_22)
	.align		4
.L_22:
        /*0088*/ 	.word	index@(reduce_min_f64)
        /*008c*/ 	.word	0x00000000


	//----- nvinfo : EIATTR_REGCOUNT
	.align		4
.L_23:
        /*0090*/ 	.byte	0x04, 0x2f
        /*0092*/ 	.short	(.L_25 - .L_24)
	.align		4
.L_24:
        /*0094*/ 	.word	index@(reduce_sum_dim_f32)
        /*0098*/ 	.word	0x0000000e


	//----- nvinfo : EIATTR_FRAME_SIZE
	.align		4
.L_25:
        /*009c*/ 	.byte	0x04, 0x11
        /*009e*/ 	.short	(.L_27 - .L_26)
	.align		4
.L_26:
        /*00a0*/ 	.word	index@(reduce_sum_dim_f32)
        /*00a4*/ 	.word	0x00000000


	//----- nvinfo : EIATTR_REGCOUNT
	.align		4
.L_27:
        /*00a8*/ 	.byte	0x04, 0x2f
        /*00aa*/ 	.short	(.L_29 - .L_28)
	.align		4
.L_28:
        /*00ac*/ 	.word	index@(reduce_max_dim_f32)
        /*00b0*/ 	.word	0x0000000e


	//----- nvinfo : EIATTR_FRAME_SIZE
	.align		4
.L_29:
        /*00b4*/ 	.byte	0x04, 0x11
        /*00b6*/ 	.short	(.L_31 - .L_30)
	.align		4
.L_30:
        /*00b8*/ 	.word	index@(reduce_max_dim_f32)
        /*00bc*/ 	.word	0x00000000


	//----- nvinfo : EIATTR_REGCOUNT
	.align		4
.L_31:
        /*00c0*/ 	.byte	0x04, 0x2f
        /*00c2*/ 	.short	(.L_33 - .L_32)
	.align		4
.L_32:
        /*00c4*/ 	.word	index@(reduce_min_dim_f32)
        /*00c8*/ 	.word	0x0000000e


	//----- nvinfo : EIATTR_FRAME_SIZE
	.align		4
.L_33:
        /*00cc*/ 	.byte	0x04, 0x11
        /*00ce*/ 	.short	(.L_35 - .L_34)
	.align		4
.L_34:
        /*00d0*/ 	.word	index@(reduce_min_dim_f32)
        /*00d4*/ 	.word	0x00000000


	//----- nvinfo : EIATTR_REGCOUNT
	.align		4
.L_35:
        /*00d8*/ 	.byte	0x04, 0x2f
        /*00da*/ 	.short	(.L_37 - .L_36)
	.align		4
.L_36:
        /*00dc*/ 	.word	index@(reduce_sum_dim_f64)
        /*00e0*/ 	.word	0x00000010


	//----- nvinfo : EIATTR_FRAME_SIZE
	.align		4
.L_37:
        /*00e4*/ 	.byte	0x04, 0x11
        /*00e6*/ 	.short	(.L_39 - .L_38)
	.align		4
.L_38:
        /*00e8*/ 	.word	index@(reduce_sum_dim_f64)
        /*00ec*/ 	.word	0x00000000


	//----- nvinfo : EIATTR_REGCOUNT
	.align		4
.L_39:
        /*00f0*/ 	.byte	0x04, 0x2f
        /*00f2*/ 	.short	(.L_41 - .L_40)
	.align		4
.L_40:
        /*00f4*/ 	.word	index@(reduce_max_dim_f64)
        /*00f8*/ 	.word	0x00000010


	//----- nvinfo : EIATTR_FRAME_SIZE
	.align		4
.L_41:
        /*00fc*/ 	.byte	0x04, 0x11
        /*00fe*/ 	.short	(.L_43 - .L_42)
	.align		4
.L_42:
        /*0100*/ 	.word	index@(reduce_max_dim_f64)
        /*0104*/ 	.word	0x00000000


	//----- nvinfo : EIATTR_REGCOUNT
	.align		4
.L_43:
        /*0108*/ 	.byte	0x04, 0x2f
        /*010a*/ 	.short	(.L_45 - .L_44)
	.align		4
.L_44:
        /*010c*/ 	.word	index@(reduce_min_dim_f64)
        /*0110*/ 	.word	0x00000010


	//----- nvinfo : EIATTR_FRAME_SIZE
	.align		4
.L_45:
        /*0114*/ 	.byte	0x04, 0x11
        /*0116*/ 	.short	(.L_47 - .L_46)
	.align		4
.L_46:
        /*0118*/ 	.word	index@(reduce_min_dim_f64)
        /*011c*/ 	.word	0x00000000


	//----- nvinfo : EIATTR_MIN_STACK_SIZE
	.align		4
.L_47:
        /*0120*/ 	.byte	0x04, 0x12
        /*0122*/ 	.short	(.L_49 - .L_48)
	.align		4
.L_48:
        /*0124*/ 	.word	index@(reduce_min_dim_f64)
        /*0128*/ 	.word	0x00000000


	//----- nvinfo : EIATTR_MIN_STACK_SIZE
	.align		4
.L_49:
        /*012c*/ 	.byte	0x04, 0x12
        /*012e*/ 	.short	(.L_51 - .L_50)
	.align		4
.L_50:
        /*0130*/ 	.word	index@(reduce_max_dim_f64)
        /*0134*/ 	.word	0x00000000


	//----- nvinfo : EIATTR_MIN_STACK_SIZE
	.align		4
.L_51:
        /*0138*/ 	.byte	0x04, 0x12
        /*013a*/ 	.short	(.L_53 - .L_52)
	.align		4
.L_52:
        /*013c*/ 	.word	index@(reduce_sum_dim_f64)
        /*0140*/ 	.word	0x00000000


	//----- nvinfo : EIATTR_MIN_STACK_SIZE
	.align		4
.L_53:
        /*0144*/ 	.byte	0x04, 0x12
        /*0146*/ 	.short	(.L_55 - .L_54)
	.align		4
.L_54:
        /*0148*/ 	.word	index@(reduce_min_dim_f32)
        /*014c*/ 	.word	0x00000000


	//----- nvinfo : EIATTR_MIN_STACK_SIZE
	.align		4
.L_55:
        /*0150*/ 	.byte	0x04, 0x12
        /*0152*/ 	.short	(.L_57 - .L_56)
	.align		4
.L_56:
        /*0154*/ 	.word	index@(reduce_max_dim_f32)
        /*0158*/ 	.word	0x00000000


	//----- nvinfo : EIATTR_MIN_STACK_SIZE
	.align		4
.L_57:
        /*015c*/ 	.byte	0x04, 0x12
        /*015e*/ 	.short	(.L_59 - .L_58)
	.align		4
.L_58:
        /*0160*/ 	.word	index@(reduce_sum_dim_f32)
        /*0164*/ 	.word	0x00000000


	//----- nvinfo : EIATTR_MIN_STACK_SIZE
	.align		4
.L_59:
        /*0168*/ 	.byte	0x04, 0x12
        /*016a*/ 	.short	(.L_61 - .L_60)
	.align		4
.L_60:
        /*016c*/ 	.word	index@(reduce_min_f64)
        /*0170*/ 	.word	0x00000000


	//----- nvinfo : EIATTR_MIN_STACK_SIZE
	.align		4
.L_61:
        /*0174*/ 	.byte	0x04, 0x12
        /*0176*/ 	.short	(.L_63 - .L_62)
	.align		4
.L_62:
        /*0178*/ 	.word	index@(reduce_max_f64)
        /*017c*/ 	.word	0x00000000


	//----- nvinfo : EIATTR_MIN_STACK_SIZE
	.align		4
.L_63:
        /*0180*/ 	.byte	0x04, 0x12
        /*0182*/ 	.short	(.L_65 - .L_64)
	.align		4
.L_64:
        /*0184*/ 	.word	index@(reduce_sum_f64)
        /*0188*/ 	.word	0x00000000


	//----- nvinfo : EIATTR_MIN_STACK_SIZE
	.align		4
.L_65:
        /*018c*/ 	.byte	0x04, 0x12
        /*018e*/ 	.short	(.L_67 - .L_66)
	.align		4
.L_66:
        /*0190*/ 	.word	index@(reduce_min_f32)
        /*0194*/ 	.word	0x00000000


	//----- nvinfo : EIATTR_MIN_STACK_SIZE
	.align		4
.L_67:
        /*0198*/ 	.byte	0x04, 0x12
        /*019a*/ 	.short	(.L_69 - .L_68)
	.align		4
.L_68:
        /*019c*/ 	.word	index@(reduce_max_f32)
        /*01a0*/ 	.word	0x00000000


	//----- nvinfo : EIATTR_MIN_STACK_SIZE
	.align		4
.L_69:
        /*01a4*/ 	.byte	0x04, 0x12
        /*01a6*/ 	.short	(.L_71 - .L_70)
	.align		4
.L_70:
        /*01a8*/ 	.word	index@(reduce_sum_f32)
        /*01ac*/ 	.word	0x00000000
.L_71:


//--------------------- .nv.compat                --------------------------
	.section	.nv.compat,"",@"SHT_CUDA_COMPAT_INFO"
	.align	4
        /*0000*/ 	.byte	0x02, 0x09, 0x00, 0x00, 0x02, 0x02, 0x01, 0x00, 0x02, 0x05, 0x05, 0x00, 0x03, 0x07, 0x01, 0x01
        /*0010*/ 	.byte	0x02, 0x03, 0x00, 0x00, 0x02, 0x06, 0x01, 0x00, 0x04, 0x0b, 0x08, 0x00, 0x01, 0x00, 0x00, 0x00
        /*0020*/ 	.byte	0x00, 0x00, 0x00, 0x00


//--------------------- .nv.info.reduce_min_dim_f64 --------------------------
	.section	.nv.info.reduce_min_dim_f64,"",@"SHT_CUDA_INFO"
	.sectionflags	@""
	.align	4


	//----- nvinfo : EIATTR_CUDA_API_VERSION
	.align		4
        /*0000*/ 	.byte	0x04, 0x37
        /*0002*/ 	.short	(.L_73 - .L_72)
.L_72:
        /*0004*/ 	.word	0x00000082


	//----- nvinfo : EIATTR_KPARAM_INFO
	.align		4
.L_73:
        /*0008*/ 	.byte	0x04, 0x17
        /*000a*/ 	.short	(.L_75 - .L_74)
.L_74:
        /*000c*/ 	.word	0x00000000
        /*0010*/ 	.short	0x0004
        /*0012*/ 	.short	0x0018
        /*0014*/ 	.byte	0x00, 0xf0, 0x11, 0x00


	//----- nvinfo : EIATTR_KPARAM_INFO
	.align		4
.L_75:
        /*0018*/ 	.byte	0x04, 0x17
        /*001a*/ 	.short	(.L_77 - .L_76)
.L_76:
        /*001c*/ 	.word	0x00000000
        /*0020*/ 	.short	0x0003
        /*0022*/ 	.short	0x0014
        /*0024*/ 	.byte	0x00, 0xf0, 0x11, 0x00


	//----- nvinfo : EIATTR_KPARAM_INFO
	.align		4
.L_77:
        /*0028*/ 	.byte	0x04, 0x17
        /*002a*/ 	.short	(.L_79 - .L_78)
.L_78:
        /*002c*/ 	.word	0x00000000
        /*0030*/ 	.short	0x0002
        /*0032*/ 	.short	0x0010
        /*0034*/ 	.byte	0x00, 0xf0, 0x11, 0x00


	//----- nvinfo : EIATTR_KPARAM_INFO
	.align		4
.L_79:
        /*0038*/ 	.byte	0x04, 0x17
        /*003a*/ 	.short	(.L_81 - .L_80)
.L_80:
        /*003c*/ 	.word	0x00000000
        /*0040*/ 	.short	0x0001
        /*0042*/ 	.short	0x0008
        /*0044*/ 	.byte	0x00, 0xf5, 0x21, 0x00


	//----- nvinfo : EIATTR_KPARAM_INFO
	.align		4
.L_81:
        /*0048*/ 	.byte	0x04, 0x17
        /*004a*/ 	.short	(.L_83 - .L_82)
.L_82:
        /*004c*/ 	.word	0x00000000
        /*0050*/ 	.short	0x0000
        /*0052*/ 	.short	0x0000
        /*0054*/ 	.byte	0x00, 0xf5, 0x21, 0x00


	//----- nvinfo : EIATTR_SPARSE_MMA_MASK
	.align		4
.L_83:
        /*0058*/ 	.byte	0x03, 0x50
        /*005a*/ 	.short	0x0000


	//----- nvinfo : EIATTR_MAXREG_COUNT
	.align		4
        /*005c*/ 	.byte	0x03, 0x1b
        /*005e*/ 	.short	0x00ff


	//----- nvinfo : EIATTR_NUM_BARRIERS
	.align		4
        /*0060*/ 	.byte	0x02, 0x4c
        /*0062*/ 	.byte	0x01
	.zero		1


	//----- nvinfo : EIATTR_MERCURY_ISA_VERSION
	.align		4
        /*0064*/ 	.byte	0x03, 0x5f
        /*0066*/ 	.short	0x0101


	//----- nvinfo : EIATTR_VRC_CTA_INIT_COUNT
	.align		4
        /*0068*/ 	.byte	0x02, 0x4a
	.zero		1
	.zero		1


	//----- nvinfo : EIATTR_EXIT_INSTR_OFFSETS
	.align		4
        /*006c*/ 	.byte	0x04, 0x1c
        /*006e*/ 	.short	(.L_85 - .L_84)


	//   ....[0]....
.L_84:
        /*0070*/ 	.word	0x00000070


	//   ....[1]....
        /*0074*/ 	.word	0x00000420


	//   ....[2]....
        /*0078*/ 	.word	0x000004c0


	//----- nvinfo : EIATTR_CRS_STACK_SIZE
	.align		4
.L_85:
        /*007c*/ 	.byte	0x04, 0x1e
        /*007e*/ 	.short	(.L_87 - .L_86)
.L_86:
        /*0080*/ 	.word	0x00000000


	//----- nvinfo : EIATTR_CBANK_PARAM_SIZE
	.align		4
.L_87:
        /*0084*/ 	.byte	0x03, 0x19
        /*0086*/ 	.short	0x001c


	//----- nvinfo : EIATTR_PARAM_CBANK
	.align		4
        /*0088*/ 	.byte	0x04, 0x0a
        /*008a*/ 	.short	(.L_89 - .L_88)
	.align		4
.L_88:
        /*008c*/ 	.word	index@(.nv.constant0.reduce_min_dim_f64)
        /*0090*/ 	.short	0x0380
        /*0092*/ 	.short	0x001c


	//----- nvinfo : EIATTR_SW_WAR
	.align		4
.L_89:
        /*0094*/ 	.byte	0x04, 0x36
        /*0096*/ 	.short	(.L_91 - .L_90)
.L_90:
        /*0098*/ 	.word	0x00000008
.L_91:


//--------------------- .nv.info.reduce_max_dim_f64 --------------------------
	.section	.nv.info.reduce_max_dim_f64,"",@"SHT_CUDA_INFO"
	.sectionflags	@""
	.align	4


	//----- nvinfo : EIATTR_CUDA_API_VERSION
	.align		4
        /*0000*/ 	.byte	0x04, 0x37
        /*0002*/ 	.short	(.L_93 - .L_92)
.L_92:
        /*0004*/ 	.word	0x00000082


	//----- nvinfo : EIATTR_KPARAM_INFO
	.align		4
.L_93:
        /*0008*/ 	.byte	0x04, 0x17
        /*000a*/ 	.short	(.L_95 - .L_94)
.L_94:
        /*000c*/ 	.word	0x00000000
        /*0010*/ 	.short	0x0004
        /*0012*/ 	.short	0x0018
        /*0014*/ 	.byte	0x00, 0xf0, 0x11, 0x00


	//----- nvinfo : EIATTR_KPARAM_INFO
	.align		4
.L_95:
        /*0018*/ 	.byte	0x04, 0x17
        /*001a*/ 	.short	(.L_97 - .L_96)
.L_96:
        /*001c*/ 	.word	0x00000000
        /*0020*/ 	.short	0x0003
        /*0022*/ 	.short	0x0014
        /*0024*/ 	.byte	0x00, 0xf0, 0x11, 0x00


	//----- nvinfo : EIATTR_KPARAM_INFO
	.align		4
.L_97:
        /*0028*/ 	.byte	0x04, 0x17
        /*002a*/ 	.short	(.L_99 - .L_98)
.L_98:
        /*002c*/ 	.word	0x00000000
        /*0030*/ 	.short	0x0002
        /*0032*/ 	.short	0x0010
        /*0034*/ 	.byte	0x00, 0xf0, 0x11, 0x00


	//----- nvinfo : EIATTR_KPARAM_INFO
	.align		4
.L_99:
        /*0038*/ 	.byte	0x04, 0x17
        /*003a*/ 	.short	(.L_101 - .L_100)
.L_100:
        /*003c*/ 	.word	0x00000000
        /*0040*/ 	.short	0x0001
        /*0042*/ 	.short	0x0008
        /*0044*/ 	.byte	0x00, 0xf5, 0x21, 0x00


	//----- nvinfo : EIATTR_KPARAM_INFO
	.align		4
.L_101:
        /*0048*/ 	.byte	0x04, 0x17
        /*004a*/ 	.short	(.L_103 - .L_102)
.L_102:
        /*004c*/ 	.word	0x00000000
        /*0050*/ 	.short	0x0000
        /*0052*/ 	.short	0x0000
        /*0054*/ 	.byte	0x00, 0xf5, 0x21, 0x00


	//----- nvinfo : EIATTR_SPARSE_MMA_MASK
	.align		4
.L_103:
        /*0058*/ 	.byte	0x03, 0x50
        /*005a*/ 	.short	0x0000


	//----- nvinfo : EIATTR_MAXREG_COUNT
	.align		4
        /*005c*/ 	.byte	0x03, 0x1b
        /*005e*/ 	.short	0x00ff


	//----- nvinfo : EIATTR_NUM_BARRIERS
	.align		4
        /*0060*/ 	.byte	0x02, 0x4c
        /*0062*/ 	.byte	0x01
	.zero		1


	//----- nvinfo : EIATTR_MERCURY_ISA_VERSION
	.align		4
        /*0064*/ 	.byte	0x03, 0x5f
        /*0066*/ 	.short	0x0101


	//----- nvinfo : EIATTR_VRC_CTA_INIT_COUNT
	.align		4
        /*0068*/ 	.byte	0x02, 0x4a
	.zero		1
	.zero		1


	//----- nvinfo : EIATTR_EXIT_INSTR_OFFSETS
	.align		4
        /*006c*/ 	.byte	0x04, 0x1c
        /*006e*/ 	.short	(.L_105 - .L_104)


	//   ....[0]....
.L_104:
        /*0070*/ 	.word	0x00000070


	//   ....[1]....
        /*0074*/ 	.word	0x00000420


	//   ....[2]....
        /*0078*/ 	.word	0x000004c0


	//----- nvinfo : EIATTR_CRS_STACK_SIZE
	.align		4
.L_105:
        /*007c*/ 	.byte	0x04, 0x1e
        /*007e*/ 	.short	(.L_107 - .L_106)
.L_106:
        /*0080*/ 	.word	0x00000000


	//----- nvinfo : EIATTR_CBANK_PARAM_SIZE
	.align		4
.L_107:
        /*0084*/ 	.byte	0x03, 0x19
        /*0086*/ 	.short	0x001c


	//----- nvinfo : EIATTR_PARAM_CBANK
	.align		4
        /*0088*/ 	.byte	0x04, 0x0a
        /*008a*/ 	.short	(.L_109 - .L_108)
	.align		4
.L_108:
        /*008c*/ 	.word	index@(.nv.constant0.reduce_max_dim_f64)
        /*0090*/ 	.short	0x0380
        /*0092*/ 	.short	0x001c


	//----- nvinfo : EIATTR_SW_WAR
	.align		4
.L_109:
        /*0094*/ 	.byte	0x04, 0x36
        /*0096*/ 	.short	(.L_111 - .L_110)
.L_110:
        /*0098*/ 	.word	0x00000008
.L_111:


//--------------------- .nv.info.reduce_sum_dim_f64 --------------------------
	.section	.nv.info.reduce_sum_dim_f64,"",@"SHT_CUDA_INFO"
	.sectionflags	@""
	.align	4


	//----- nvinfo : EIATTR_CUDA_API_VERSION
	.align		4
        /*0000*/ 	.byte	0x04, 0x37
        /*0002*/ 	.short	(.L_113 - .L_112)
.L_112:
        /*0004*/ 	.word	0x00000082


	//----- nvinfo : EIATTR_KPARAM_INFO
	.align		4
.L_113:
        /*0008*/ 	.byte	0x04, 0x17
        /*000a*/ 	.short	(.L_115 - .L_114)
.L_114:
        /*000c*/ 	.word	0x00000000
        /*0010*/ 	.short	0x0004
        /*0012*/ 	.short	0x0018
        /*0014*/ 	.byte	0x00, 0xf0, 0x11, 0x00


	//----- nvinfo : EIATTR_KPARAM_INFO
	.align		4
.L_115:
        /*0018*/ 	.byte	0x04, 0x17
        /*001a*/ 	.short	(.L_117 - .L_116)
.L_116:
        /*001c*/ 	.word	0x00000000
        /*0020*/ 	.short	0x0003
        /*0022*/ 	.short	0x0014
        /*0024*/ 	.byte	0x00, 0xf0, 0x11, 0x00


	//----- nvinfo : EIATTR_KPARAM_INFO
	.align		4
.L_117:
        /*0028*/ 	.byte	0x04, 0x17
        /*002a*/ 	.short	(.L_119 - .L_118)
.L_118:
        /*002c*/ 	.word	0x00000000
        /*0030*/ 	.short	0x0002
        /*0032*/ 	.short	0x0010
        /*0034*/ 	.byte	0x00, 0xf0, 0x11, 0x00


	//----- nvinfo : EIATTR_KPARAM_INFO
	.align		4
.L_119:
        /*0038*/ 	.byte	0x04, 0x17
        /*003a*/ 	.short	(.L_121 - .L_120)
.L_120:
        /*003c*/ 	.word	0x00000000
        /*0040*/ 	.short	0x0001
        /*0042*/ 	.short	0x0008
        /*0044*/ 	.byte	0x00, 0xf5, 0x21, 0x00


	//----- nvinfo : EIATTR_KPARAM_INFO
	.align		4
.L_121:
        /*0048*/ 	.byte	0x04, 0x17
        /*004a*/ 	.short	(.L_123 - .L_122)
.L_122:
        /*004c*/ 	.word	0x00000000
        /*0050*/ 	.short	0x0000
        /*0052*/ 	.short	0x0000
        /*0054*/ 	.byte	0x00, 0xf5, 0x21, 0x00


	//----- nvinfo : EIATTR_SPARSE_MMA_MASK
	.align		4
.L_123:
        /*0058*/ 	.byte	0x03, 0x50
        /*005a*/ 	.short	0x0000


	//----- nvinfo : EIATTR_MAXREG_COUNT
	.align		4
        /*005c*/ 	.byte	0x03, 0x1b
        /*005e*/ 	.short	0x00ff


	//----- nvinfo : EIATTR_NUM_BARRIERS
	.align		4
        /*0060*/ 	.byte	0x02, 0x4c
        /*0062*/ 	.byte	0x01
	.zero		1


	//----- nvinfo : EIATTR_MERCURY_ISA_VERSION
	.align		4
        /*0064*/ 	.byte	0x03, 0x5f
        /*0066*/ 	.short	0x0101


	//----- nvinfo : EIATTR_VRC_CTA_INIT_COUNT
	.align		4
        /*0068*/ 	.byte	0x02, 0x4a
	.zero		1
	.zero		1


	//----- nvinfo : EIATTR_EXIT_INSTR_OFFSETS
	.align		4
        /*006c*/ 	.byte	0x04, 0x1c
        /*006e*/ 	.short	(.L_125 - .L_124)


	//   ....[0]....
.L_124:
        /*0070*/ 	.word	0x00000070


	//   ....[1]....
        /*0074*/ 	.word	0x00000320


	//   ....[2]....
        /*0078*/ 	.word	0x000003c0


	//----- nvinfo : EIATTR_CRS_STACK_SIZE
	.align		4
.L_125:
        /*007c*/ 	.byte	0x04, 0x1e
        /*007e*/ 	.short	(.L_127 - .L_126)
.L_126:
        /*0080*/ 	.word	0x00000000


	//----- nvinfo : EIATTR_CBANK_PARAM_SIZE
	.align		4
.L_127:
        /*0084*/ 	.byte	0x03, 0x19
        /*0086*/ 	.short	0x001c


	//----- nvinfo : EIATTR_PARAM_CBANK
	.align		4
        /*0088*/ 	.byte	0x04, 0x0a
        /*008a*/ 	.short	(.L_129 - .L_128)
	.align		4
.L_128:
        /*008c*/ 	.word	index@(.nv.constant0.reduce_sum_dim_f64)
        /*0090*/ 	.short	0x0380
        /*0092*/ 	.short	0x001c


	//----- nvinfo : EIATTR_SW_WAR
	.align		4
.L_129:
        /*0094*/ 	.byte	0x04, 0x36
        /*0096*/ 	.short	(.L_131 - .L_130)
.L_130:
        /*0098*/ 	.word	0x00000008
.L_131:


//--------------------- .nv.info.reduce_min_dim_f32 --------------------------
	.section	.nv.info.reduce_min_dim_f32,"",@"SHT_CUDA_INFO"
	.sectionflags	@""
	.align	4


	//----- nvinfo : EIATTR_CUDA_API_VERSION
	.align		4
        /*0000*/ 	.byte	0x04, 0x37
        /*0002*/ 	.short	(.L_133 - .L_132)
.L_132:
        /*0004*/ 	.word	0x00000082


	//----- nvinfo : EIATTR_KPARAM_INFO
	.align		4
.L_133:
        /*0008*/ 	.byte	0x04, 0x17
        /*000a*/ 	.short	(.L_135 - .L_134)
.L_134:
        /*000c*/ 	.word	0x00000000
        /*0010*/ 	.short	0x0004
        /*0012*/ 	.short	0x0018
        /*0014*/ 	.byte	0x00, 0xf0, 0x11, 0x00


	//----- nvinfo : EIATTR_KPARAM_INFO
	.align		4
.L_135:
        /*0018*/ 	.byte	0x04, 0x17
        /*001a*/ 	.short	(.L_137 - .L_136)
.L_136:
        /*001c*/ 	.word	0x00000000
        /*0020*/ 	.short	0x0003
        /*0022*/ 	.short	0x0014
        /*0024*/ 	.byte	0x00, 0xf0, 0x11, 0x00


	//----- nvinfo : EIATTR_KPARAM_INFO
	.align		4
.L_137:
        /*0028*/ 	.byte	0x04, 0x17
        /*002a*/ 	.short	(.L_139 - .L_138)
.L_138:
        /*002c*/ 	.word	0x00000000
        /*0030*/ 	.short	0x0002
        /*0032*/ 	.short	0x0010
        /*0034*/ 	.byte	0x00, 0xf0, 0x11, 0x00


	//----- nvinfo : EIATTR_KPARAM_INFO
	.align		4
.L_139:
        /*0038*/ 	.byte	0x04, 0x17
        /*003a*/ 	.short	(.L_141 - .L_140)
.L_140:
        /*003c*/ 	.word	0x00000000
        /*0040*/ 	.short	0x0001
        /*0042*/ 	.short	0x0008
        /*0044*/ 	.byte	0x00, 0xf5, 0x21, 0x00


	//----- nvinfo : EIATTR_KPARAM_INFO
	.align		4
.L_141:
        /*0048*/ 	.byte	0x04, 0x17
        /*004a*/ 	.short	(.L_143 - .L_142)
.L_142:
        /*004c*/ 	.word	0x00000000
        /*0050*/ 	.short	0x0000
        /*0052*/ 	.short	0x0000
        /*0054*/ 	.byte	0x00, 0xf5, 0x21, 0x00


	//----- nvinfo : EIATTR_SPARSE_MMA_MASK
	.align		4
.L_143:
        /*0058*/ 	.byte	0x03, 0x50
        /*005a*/ 	.short	0x0000


	//----- nvinfo : EIATTR_MAXREG_COUNT
	.align		4
        /*005c*/ 	.byte	0x03, 0x1b
        /*005e*/ 	.short	0x00ff


	//----- nvinfo : EIATTR_NUM_BARRIERS
	.align		4
        /*0060*/ 	.byte	0x02, 0x4c
        /*0062*/ 	.byte	0x01
	.zero		1


	//----- nvinfo : EIATTR_MERCURY_ISA_VERSION
	.align		4
        /*0064*/ 	.byte	0x03, 0x5f
        /*0066*/ 	.short	0x0101


	//----- nvinfo : EIATTR_VRC_CTA_INIT_COUNT
	.align		4
        /*0068*/ 	.byte	0x02, 0x4a
	.zero		1
	.zero		1


	//----- nvinfo : EIATTR_EXIT_INSTR_OFFSETS
	.align		4
        /*006c*/ 	.byte	0x04, 0x1c
        /*006e*/ 	.short	(.L_145 - .L_144)


	//   ....[0]....
.L_144:
        /*0070*/ 	.word	0x00000070


	//   ....[1]....
        /*0074*/ 	.word	0x00000320


	//   ....[2]....
        /*0078*/ 	.word	0x000003c0


	//----- nvinfo : EIATTR_CRS_STACK_SIZE
	.align		4
.L_145:
        /*007c*/ 	.byte	0x04, 0x1e
        /*007e*/ 	.short	(.L_147 - .L_146)
.L_146:
        /*0080*/ 	.word	0x00000000


	//----- nvinfo : EIATTR_CBANK_PARAM_SIZE
	.align		4
.L_147:
        /*0084*/ 	.byte	0x03, 0x19
        /*0086*/ 	.short	0x001c


	//----- nvinfo : EIATTR_PARAM_CBANK
	.align		4
        /*0088*/ 	.byte	0x04, 0x0a
        /*008a*/ 	.short	(.L_149 - .L_148)
	.align		4
.L_148:
        /*008c*/ 	.word	index@(.nv.constant0.reduce_min_dim_f32)
        /*0090*/ 	.short	0x0380
        /*0092*/ 	.short	0x001c


	//----- nvinfo : EIATTR_SW_WAR
	.align		4
.L_149:
        /*0094*/ 	.byte	0x04, 0x36
        /*0096*/ 	.short	(.L_151 - .L_150)
.L_150:
        /*0098*/ 	.word	0x00000008
.L_151:


//--------------------- .nv.info.reduce_max_dim_f32 --------------------------
	.section	.nv.info.reduce_max_dim_f32,"",@"SHT_CUDA_INFO"
	.sectionflags	@""
	.align	4


	//----- nvinfo : EIATTR_CUDA_API_VERSION
	.align		4
        /*0000*/ 	.byte	0x04, 0x37
        /*0002*/ 	.short	(.L_153 - .L_152)
.L_152:
        /*0004*/ 	.word	0x00000082


	//----- nvinfo : EIATTR_KPARAM_INFO
	.align		4
.L_153:
        /*0008*/ 	.byte	0x04, 0x17
        /*000a*/ 	.short	(.L_155 - .L_154)
.L_154:
        /*000c*/ 	.word	0x00000000
        /*0010*/ 	.short	0x0004
        /*0012*/ 	.short	0x0018
        /*0014*/ 	.byte	0x00, 0xf0, 0x11, 0x00


	//----- nvinfo : EIATTR_KPARAM_INFO
	.align		4
.L_155:
        /*0018*/ 	.byte	0x04, 0x17
        /*001a*/ 	.short	(.L_157 - .L_156)
.L_156:
        /*001c*/ 	.word	0x00000000
        /*0020*/ 	.short	0x0003
        /*0022*/ 	.short	0x0014
        /*0024*/ 	.byte	0x00, 0xf0, 0x11, 0x00


	//----- nvinfo : EIATTR_KPARAM_INFO
	.align		4
.L_157:
        /*0028*/ 	.byte	0x04, 0x17
        /*002a*/ 	.short	(.L_159 - .L_158)
.L_158:
        /*002c*/ 	.word	0x00000000
        /*0030*/ 	.short	0x0002
        /*0032*/ 	.short	0x0010
        /*0034*/ 	.byte	0x00, 0xf0, 0x11, 0x00


	//----- nvinfo : EIATTR_KPARAM_INFO
	.align		4
.L_159:
        /*0038*/ 	.byte	0x04, 0x17
        /*003a*/ 	.short	(.L_161 - .L_160)
.L_160:
        /*003c*/ 	.word	0x00000000
        /*0040*/ 	.short	0x0001
        /*0042*/ 	.short	0x0008
        /*0044*/ 	.byte	0x00, 0xf5, 0x21, 0x00


	//----- nvinfo : EIATTR_KPARAM_INFO
	.align		4
.L_161:
        /*0048*/ 	.byte	0x04, 0x17
        /*004a*/ 	.short	(.L_163 - .L_162)
.L_162:
        /*004c*/ 	.word	0x00000000
        /*0050*/ 	.short	0x0000
        /*0052*/ 	.short	0x0000
        /*0054*/ 	.byte	0x00, 0xf5, 0x21, 0x00


	//----- nvinfo : EIATTR_SPARSE_MMA_MASK
	.align		4
.L_163:
        /*0058*/ 	.byte	0x03, 0x50
        /*005a*/ 	.short	0x0000


	//----- nvinfo : EIATTR_MAXREG_COUNT
	.align		4
        /*005c*/ 	.byte	0x03, 0x1b
        /*005e*/ 	.short	0x00ff


	//----- nvinfo : EIATTR_NUM_BARRIERS
	.align		4
        /*0060*/ 	.byte	0x02, 0x4c
        /*0062*/ 	.byte	0x01
	.zero		1


	//----- nvinfo : EIATTR_MERCURY_ISA_VERSION
	.align		4
        /*0064*/ 	.byte	0x03, 0x5f
        /*0066*/ 	.short	0x0101


	//----- nvinfo : EIATTR_VRC_CTA_INIT_COUNT
	.align		4
        /*0068*/ 	.byte	0x02, 0x4a
	.zero		1
	.zero		1


	//----- nvinfo : EIATTR_EXIT_INSTR_OFFSETS
	.align		4
        /*006c*/ 	.byte	0x04, 0x1c
        /*006e*/ 	.short	(.L_165 - .L_164)


	//   ....[0]....
.L_164:
        /*0070*/ 	.word	0x00000070


	//   ....[1]....
        /*0074*/ 	.word	0x00000320


	//   ....[2]....
        /*0078*/ 	.word	0x000003c0


	//----- nvinfo : EIATTR_CRS_STACK_SIZE
	.align		4
.L_165:
        /*007c*/ 	.byte	0x04, 0x1e
        /*007e*/ 	.short	(.L_167 - .L_166)
.L_166:
        /*0080*/ 	.word	0x00000000


	//----- nvinfo : EIATTR_CBANK_PARAM_SIZE
	.align		4
.L_167:
        /*0084*/ 	.byte	0x03, 0x19
        /*0086*/ 	.short	0x001c


	//----- nvinfo : EIATTR_PARAM_CBANK
	.align		4
        /*0088*/ 	.byte	0x04, 0x0a
        /*008a*/ 	.short	(.L_169 - .L_168)
	.align		4
.L_168:
        /*008c*/ 	.word	index@(.nv.constant0.reduce_max_dim_f32)
        /*0090*/ 	.short	0x0380
        /*0092*/ 	.short	0x001c


	//----- nvinfo : EIATTR_SW_WAR
	.align		4
.L_169:
        /*0094*/ 	.byte	0x04, 0x36
        /*0096*/ 	.short	(.L_171 - .L_170)
.L_170:
        /*0098*/ 	.word	0x00000008
.L_171:


//--------------------- .nv.info.reduce_sum_dim_f32 --------------------------
	.section	.nv.info.reduce_sum_dim_f32,"",@"SHT_CUDA_INFO"
	.sectionflags	@""
	.align	4


	//----- nvinfo : EIATTR_CUDA_API_VERSION
	.align		4
        /*0000*/ 	.byte	0x04, 0x37
        /*0002*/ 	.short	(.L_173 - .L_172)
.L_172:
        /*0004*/ 	.word	0x00000082


	//----- nvinfo : EIATTR_KPARAM_INFO
	.align		4
.L_173:
        /*0008*/ 	.byte	0x04, 0x17
        /*000a*/ 	.short	(.L_175 - .L_174)
.L_174:
        /*000c*/ 	.word	0x00000000
        /*0010*/ 	.short	0x0004
        /*0012*/ 	.short	0x0018
        /*0014*/ 	.byte	0x00, 0xf0, 0x11, 0x00


	//----- nvinfo : EIATTR_KPARAM_INFO
	.align		4
.L_175:
        /*0018*/ 	.byte	0x04, 0x17
        /*001a*/ 	.short	(.L_177 - .L_176)
.L_176:
        /*001c*/ 	.word	0x00000000
        /*0020*/ 	.short	0x0003
        /*0022*/ 	.short	0x0014
        /*0024*/ 	.byte	0x00, 0xf0, 0x11, 0x00


	//----- nvinfo : EIATTR_KPARAM_INFO
	.align		4
.L_177:
        /*0028*/ 	.byte	0x04, 0x17
        /*002a*/ 	.short	(.L_179 - .L_178)
.L_178:
        /*002c*/ 	.word	0x00000000
        /*0030*/ 	.short	0x0002
        /*0032*/ 	.short	0x0010
        /*0034*/ 	.byte	0x00, 0xf0, 0x11, 0x00


	//----- nvinfo : EIATTR_KPARAM_INFO
	.align		4
.L_179:
        /*0038*/ 	.byte	0x04, 0x17
        /*003a*/ 	.short	(.L_181 - .L_180)
.L_180:
        /*003c*/ 	.word	0x00000000
        /*0040*/ 	.short	0x0001
        /*0042*/ 	.short	0x0008
        /*0044*/ 	.byte	0x00, 0xf5, 0x21, 0x00


	//----- nvinfo : EIATTR_KPARAM_INFO
	.align		4
.L_181:
        /*0048*/ 	.byte	0x04, 0x17
        /*004a*/ 	.short	(.L_183 - .L_182)
.L_182:
        /*004c*/ 	.word	0x00000000
        /*0050*/ 	.short	0x0000
        /*0052*/ 	.short	0x0000
        /*0054*/ 	.byte	0x00, 0xf5, 0x21, 0x00


	//----- nvinfo : EIATTR_SPARSE_MMA_MASK
	.align		4
.L_183:
        /*0058*/ 	.byte	0x03, 0x50
        /*005a*/ 	.short	0x0000


	//----- nvinfo : EIATTR_MAXREG_COUNT
	.align		4
        /*005c*/ 	.byte	0x03, 0x1b
        /*005e*/ 	.short	0x00ff


	//----- nvinfo : EIATTR_NUM_BARRIERS
	.align		4
        /*0060*/ 	.byte	0x02, 0x4c
        /*0062*/ 	.byte	0x01
	.zero		1


	//----- nvinfo : EIATTR_MERCURY_ISA_VERSION
	.align		4
        /*0064*/ 	.byte	0x03, 0x5f
        /*0066*/ 	.short	0x0101


	//----- nvinfo : EIATTR_VRC_CTA_INIT_COUNT
	.align		4
        /*0068*/ 	.byte	0x02, 0x4a
	.zero		1
	.zero		1


	//----- nvinfo : EIATTR_EXIT_INSTR_OFFSETS
	.align		4
        /*006c*/ 	.byte	0x04, 0x1c
        /*006e*/ 	.short	(.L_185 - .L_184)


	//   ....[0]....
.L_184:
        /*0070*/ 	.word	0x00000070


	//   ....[1]....
        /*0074*/ 	.word	0x00000320


	//   ....[2]....
        /*0078*/ 	.word	0x000003c0


	//----- nvinfo : EIATTR_CRS_STACK_SIZE
	.align		4
.L_185:
        /*007c*/ 	.byte	0x04, 0x1e
        /*007e*/ 	.short	(.L_187 - .L_186)
.L_186:
        /*0080*/ 	.word	0x00000000


	//----- nvinfo : EIATTR_CBANK_PARAM_SIZE
	.align		4
.L_187:
        /*0084*/ 	.byte	0x03, 0x19
        /*0086*/ 	.short	0x001c


	//----- nvinfo : EIATTR_PARAM_CBANK
	.align		4
        /*0088*/ 	.byte	0x04, 0x0a
        /*008a*/ 	.short	(.L_189 - .L_188)
	.align		4
.L_188:
        /*008c*/ 	.word	index@(.nv.constant0.reduce_sum_dim_f32)
        /*0090*/ 	.short	0x0380
        /*0092*/ 	.short	0x001c


	//----- nvinfo : EIATTR_SW_WAR
	.align		4
.L_189:
        /*0094*/ 	.byte	0x04, 0x36
        /*0096*/ 	.short	(.L_191 - .L_190)
.L_190:
        /*0098*/ 	.word	0x00000008
.L_191:


//--------------------- .nv.info.reduce_min_f64   --------------------------
	.section	.nv.info.reduce_min_f64,"",@"SHT_CUDA_INFO"
	.sectionflags	@""
	.align	4


	//----- nvinfo : EIATTR_CUDA_API_VERSION
	.align		4
        /*0000*/ 	.byte	0x04, 0x37
        /*0002*/ 	.short	(.L_193 - .L_192)
.L_192:
        /*0004*/ 	.word	0x00000082


	//----- nvinfo : EIATTR_KPARAM_INFO
	.align		4
.L_193:
        /*0008*/ 	.byte	0x04, 0x17
        /*000a*/ 	.short	(.L_195 - .L_194)
.L_194:
        /*000c*/ 	.word	0x00000000
        /*0010*/ 	.short	0x0002
        /*0012*/ 	.short	0x0010
        /*0014*/ 	.byte	0x00, 0xf0, 0x11, 0x00


	//----- nvinfo : EIATTR_KPARAM_INFO
	.align		4
.L_195:
        /*0018*/ 	.byte	0x04, 0x17
        /*001a*/ 	.short	(.L_197 - .L_196)
.L_196:
        /*001c*/ 	.word	0x00000000
        /*0020*/ 	.short	0x0001
        /*0022*/ 	.short	0x0008
        /*0024*/ 	.byte	0x00, 0xf5, 0x21, 0x00


	//----- nvinfo : EIATTR_KPARAM_INFO
	.align		4
.L_197:
        /*0028*/ 	.byte	0x04, 0x17
        /*002a*/ 	.short	(.L_199 - .L_198)
.L_198:
        /*002c*/ 	.word	0x00000000
        /*0030*/ 	.short	0x0000
        /*0032*/ 	.short	0x0000
        /*0034*/ 	.byte	0x00, 0xf5, 0x21, 0x00


	//----- nvinfo : EIATTR_SPARSE_MMA_MASK
	.align		4
.L_199:
        /*0038*/ 	.byte	0x03, 0x50
        /*003a*/ 	.short	0x0000


	//----- nvinfo : EIATTR_MAXREG_COUNT
	.align		4
        /*003c*/ 	.byte	0x03, 0x1b
        /*003e*/ 	.short	0x00ff


	//----- nvinfo : EIATTR_NUM_BARRIERS
	.align		4
        /*0040*/ 	.byte	0x02, 0x4c
        /*0042*/ 	.byte	0x01
	.zero		1


	//----- nvinfo : EIATTR_MERCURY_ISA_VERSION
	.align		4
        /*0044*/ 	.byte	0x03, 0x5f
        /*0046*/ 	.short	0x0101


	//----- nvinfo : EIATTR_COOP_GROUP_MASK_REGIDS
	.align		4
        /*0048*/ 	.byte	0x04, 0x29
        /*004a*/ 	.short	(.L_201 - .L_200)


	//   ....[0]....
.L_200:
        /*004c*/ 	.word	0xffffffff


	//   ....[1]....
        /*0050*/ 	.word	0xffffffff


	//   ....[2]....
        /*0054*/ 	.word	0xffffffff


	//   ....[3]....
        /*0058*/ 	.word	0xffffffff


	//   ....[4]....
        /*005c*/ 	.word	0xffffffff


	//   ....[5]....
        /*0060*/ 	.word	0xffffffff


	//   ....[6]....
        /*0064*/ 	.word	0xffffffff


	//   ....[7]....
        /*0068*/ 	.word	0xffffffff


	//   ....[8]....
        /*006c*/ 	.word	0xffffffff


	//   ....[9]....
        /*0070*/ 	.word	0xffffffff


	//   ....[10]....
        /*0074*/ 	.word	0xffffffff


	//   ....[11]....
        /*0078*/ 	.word	0xffffffff


	//   ....[12]....
        /*007c*/ 	.word	0xffffffff


	//   ....[13]....
        /*0080*/ 	.word	0xffffffff


	//   ....[14]....
        /*0084*/ 	.word	0xffffffff


	//   ....[15]....
        /*0088*/ 	.word	0xffffffff


	//   ....[16]....
        /*008c*/ 	.word	0xffffffff


	//   ....[17]....
        /*0090*/ 	.word	0xffffffff


	//   ....[18]....
        /*0094*/ 	.word	0xffffffff


	//   ....[19]....
        /*0098*/ 	.word	0xffffffff


	//----- nvinfo : EIATTR_COOP_GROUP_INSTR_OFFSETS
	.align		4
.L_201:
        /*009c*/ 	.byte	0x04, 0x28
        /*009e*/ 	.short	(.L_203 - .L_202)


	//   ....[0]....
.L_202:
        /*00a0*/ 	.word	0x000001f0


	//   ....[1]....
        /*00a4*/ 	.word	0x00000220


	//   ....[2]....
        /*00a8*/ 	.word	0x00000270


	//   ....[3]....
        /*00ac*/ 	.word	0x000002a0


	//   ....[4]....
        /*00b0*/ 	.word	0x00000300


	//   ....[5]....
        /*00b4*/ 	.word	0x00000350


	//   ....[6]....
        /*00b8*/ 	.word	0x000003b0


	//   ....[7]....
        /*00bc*/ 	.word	0x00000400


	//   ....[8]....
        /*00c0*/ 	.word	0x00000480


	//   ....[9]....
        /*00c4*/ 	.word	0x000004e0


	//   ....[10]....
        /*00c8*/ 	.word	0x00000640


	//   ....[11]....
        /*00cc*/ 	.word	0x00000670


	//   ....[12]....
        /*00d0*/ 	.word	0x000006c0


	//   ....[13]....
        /*00d4*/ 	.word	0x00000710


	//   ....[14]....
        /*00d8*/ 	.word	0x00000760


	//   ....[15]....
        /*00dc*/ 	.word	0x000007a0


	//   ....[16]....
        /*00e0*/ 	.word	0x000007f0


	//   ....[17]....
        /*00e4*/ 	.word	0x00000830


	//   ....[18]....
        /*00e8*/ 	.word	0x000008a0


	//   ....[19]....
        /*00ec*/ 	.word	0x000008d0


	//----- nvinfo : EIATTR_VRC_CTA_INIT_COUNT
	.align		4
.L_203:
        /*00f0*/ 	.byte	0x02, 0x4a
	.zero		1
	.zero		1


	//----- nvinfo : EIATTR_EXIT_INSTR_OFFSETS
	.align		4
        /*00f4*/ 	.byte	0x04, 0x1c
        /*00f6*/ 	.short	(.L_205 - .L_204)


	//   ....[0]....
.L_204:
        /*00f8*/ 	.word	0x00000590


	//   ....[1]....
        /*00fc*/ 	.word	0x000008e0


	//   ....[2]....
        /*0100*/ 	.word	0x00000990


	//----- nvinfo : EIATTR_CRS_STACK_SIZE
	.align		4
.L_205:
        /*0104*/ 	.byte	0x04, 0x1e
        /*0106*/ 	.short	(.L_207 - .L_206)
.L_206:
        /*0108*/ 	.word	0x00000000


	//----- nvinfo : EIATTR_CBANK_PARAM_SIZE
	.align		4
.L_207:
        /*010c*/ 	.byte	0x03, 0x19
        /*010e*/ 	.short	0x0014


	//----- nvinfo : EIATTR_PARAM_CBANK
	.align		4
        /*0110*/ 	.byte	0x04, 0x0a
        /*0112*/ 	.short	(.L_209 - .L_208)
	.align		4
.L_208:
        /*0114*/ 	.word	index@(.nv.constant0.reduce_min_f64)
        /*0118*/ 	.short	0x0380
        /*011a*/ 	.short	0x0014


	//----- nvinfo : EIATTR_SW_WAR
	.align		4
.L_209:
        /*011c*/ 	.byte	0x04, 0x36
        /*011e*/ 	.short	(.L_211 - .L_210)
.L_210:
        /*0120*/ 	.word	0x00000008
.L_211:


//--------------------- .nv.info.reduce_max_f64   --------------------------
	.section	.nv.info.reduce_max_f64,"",@"SHT_CUDA_INFO"
	.sectionflags	@""
	.align	4


	//----- nvinfo : EIATTR_CUDA_API_VERSION
	.align		4
        /*0000*/ 	.byte	0x04, 0x37
        /*0002*/ 	.short	(.L_213 - .L_212)
.L_212:
        /*0004*/ 	.word	0x00000082


	//----- nvinfo : EIATTR_KPARAM_INFO
	.align		4
.L_213:
        /*0008*/ 	.byte	0x04, 0x17
        /*000a*/ 	.short	(.L_215 - .L_214)
.L_214:
        /*000c*/ 	.word	0x00000000
        /*0010*/ 	.short	0x0002
        /*0012*/ 	.short	0x0010
        /*0014*/ 	.byte	0x00, 0xf0, 0x11, 0x00


	//----- nvinfo : EIATTR_KPARAM_INFO
	.align		4
.L_215:
        /*0018*/ 	.byte	0x04, 0x17
        /*001a*/ 	.short	(.L_217 - .L_216)
.L_216:
        /*001c*/ 	.word	0x00000000
        /*0020*/ 	.short	0x0001
        /*0022*/ 	.short	0x0008
        /*0024*/ 	.byte	0x00, 0xf5, 0x21, 0x00


	//----- nvinfo : EIATTR_KPARAM_INFO
	.align		4
.L_217:
        /*0028*/ 	.byte	0x04, 0x17
        /*002a*/ 	.short	(.L_219 - .L_218)
.L_218:
        /*002c*/ 	.word	0x00000000
        /*0030*/ 	.short	0x0000
        /*0032*/ 	.short	0x0000
        /*0034*/ 	.byte	0x00, 0xf5, 0x21, 0x00


	//----- nvinfo : EIATTR_SPARSE_MMA_MASK
	.align		4
.L_219:
        /*0038*/ 	.byte	0x03, 0x50
        /*003a*/ 	.short	0x0000


	//----- nvinfo : EIATTR_MAXREG_COUNT
	.align		4
        /*003c*/ 	.byte	0x03, 0x1b
        /*003e*/ 	.short	0x00ff


	//----- nvinfo : EIATTR_NUM_BARRIERS
	.align		4
        /*0040*/ 	.byte	0x02, 0x4c
        /*0042*/ 	.byte	0x01
	.zero		1


	//----- nvinfo : EIATTR_MERCURY_ISA_VERSION
	.align		4
        /*0044*/ 	.byte	0x03, 0x5f
        /*0046*/ 	.short	0x0101


	//----- nvinfo : EIATTR_COOP_GROUP_MASK_REGIDS
	.align		4
        /*0048*/ 	.byte	0x04, 0x29
        /*004a*/ 	.short	(.L_221 - .L_220)


	//   ....[0]....
.L_220:
        /*004c*/ 	.word	0xffffffff


	//   ....[1]....
        /*0050*/ 	.word	0xffffffff


	//   ....[2]....
        /*0054*/ 	.word	0xffffffff


	//   ....[3]....
        /*0058*/ 	.word	0xffffffff


	//   ....[4]....
        /*005c*/ 	.word	0xffffffff


	//   ....[5]....
        /*0060*/ 	.word	0xffffffff


	//   ....[6]....
        /*0064*/ 	.word	0xffffffff


	//   ....[7]....
        /*0068*/ 	.word	0xffffffff


	//   ....[8]....
        /*006c*/ 	.word	0xffffffff


	//   ....[9]....
        /*0070*/ 	.word	0xffffffff


	//   ....[10]....
        /*0074*/ 	.word	0xffffffff


	//   ....[11]....
        /*0078*/ 	.word	0xffffffff


	//   ....[12]....
        /*007c*/ 	.word	0xffffffff


	//   ....[13]....
        /*0080*/ 	.word	0xffffffff


	//   ....[14]....
        /*0084*/ 	.word	0xffffffff


	//   ....[15]....
        /*0088*/ 	.word	0xffffffff


	//   ....[16]....
        /*008c*/ 	.word	0xffffffff


	//   ....[17]....
        /*0090*/ 	.word	0xffffffff


	//   ....[18]....
        /*0094*/ 	.word	0xffffffff


	//   ....[19]....
        /*0098*/ 	.word	0xffffffff


	//----- nvinfo : EIATTR_COOP_GROUP_INSTR_OFFSETS
	.align		4
.L_221:
        /*009c*/ 	.byte	0x04, 0x28
        /*009e*/ 	.short	(.L_223 - .L_222)


	//   ....[0]....
.L_222:
        /*00a0*/ 	.word	0x000001f0


	//   ....[1]....
        /*00a4*/ 	.word	0x00000220


	//   ....[2]....
        /*00a8*/ 	.word	0x00000270


	//   ....[3]....
        /*00ac*/ 	.word	0x000002a0


	//   ....[4]....
        /*00b0*/ 	.word	0x00000300


	//   ....[5]....
        /*00b4*/ 	.word	0x00000350


	//   ....[6]....
        /*00b8*/ 	.word	0x000003b0


	//   ....[7]....
        /*00bc*/ 	.word	0x00000400


	//   ....[8]....
        /*00c0*/ 	.word	0x00000480


	//   ....[9]....
        /*00c4*/ 	.word	0x000004e0


	//   ....[10]....
        /*00c8*/ 	.word	0x00000640


	//   ....[11]....
        /*00cc*/ 	.word	0x00000670


	//   ....[12]....
        /*00d0*/ 	.word	0x000006c0


	//   ....[13]....
        /*00d4*/ 	.word	0x00000710


	//   ....[14]....
        /*00d8*/ 	.word	0x00000760


	//   ....[15]....
        /*00dc*/ 	.word	0x000007a0


	//   ....[16]....
        /*00e0*/ 	.word	0x000007f0


	//   ....[17]....
        /*00e4*/ 	.word	0x00000830


	//   ....[18]....
        /*00e8*/ 	.word	0x000008a0


	//   ....[19]....
        /*00ec*/ 	.word	0x000008d0


	//----- nvinfo : EIATTR_VRC_CTA_INIT_COUNT
	.align		4
.L_223:
        /*00f0*/ 	.byte	0x02, 0x4a
	.zero		1
	.zero		1


	//----- nvinfo : EIATTR_EXIT_INSTR_OFFSETS
	.align		4
        /*00f4*/ 	.byte	0x04, 0x1c
        /*00f6*/ 	.short	(.L_225 - .L_224)


	//   ....[0]....
.L_224:
        /*00f8*/ 	.word	0x00000590


	//   ....[1]....
        /*00fc*/ 	.word	0x000008e0


	//   ....[2]....
        /*0100*/ 	.word	0x00000990


	//----- nvinfo : EIATTR_CRS_STACK_SIZE
	.align		4
.L_225:
        /*0104*/ 	.byte	0x04, 0x1e
        /*0106*/ 	.short	(.L_227 - .L_226)
.L_226:
        /*0108*/ 	.word	0x00000000


	//----- nvinfo : EIATTR_CBANK_PARAM_SIZE
	.align		4
.L_227:
        /*010c*/ 	.byte	0x03, 0x19
        /*010e*/ 	.short	0x0014


	//----- nvinfo : EIATTR_PARAM_CBANK
	.align		4
        /*0110*/ 	.byte	0x04, 0x0a
        /*0112*/ 	.short	(.L_229 - .L_228)
	.align		4
.L_228:
        /*0114*/ 	.word	index@(.nv.constant0.reduce_max_f64)
        /*0118*/ 	.short	0x0380
        /*011a*/ 	.short	0x0014


	//----- nvinfo : EIATTR_SW_WAR
	.align		4
.L_229:
        /*011c*/ 	.byte	0x04, 0x36
        /*011e*/ 	.short	(.L_231 - .L_230)
.L_230:
        /*0120*/ 	.word	0x00000008
.L_231:


//--------------------- .nv.info.reduce_sum_f64   --------------------------
	.section	.nv.info.reduce_sum_f64,"",@"SHT_CUDA_INFO"
	.sectionflags	@""
	.align	4


	//----- nvinfo : EIATTR_CUDA_API_VERSION
	.align		4
        /*0000*/ 	.byte	0x04, 0x37
        /*0002*/ 	.short	(.L_233 - .L_232)
.L_232:
        /*0004*/ 	.word	0x00000082


	//----- nvinfo : EIATTR_KPARAM_INFO
	.align		4
.L_233:
        /*0008*/ 	.byte	0x04, 0x17
        /*000a*/ 	.short	(.L_235 - .L_234)
.L_234:
        /*000c*/ 	.word	0x00000000
        /*0010*/ 	.short	0x0002
        /*0012*/ 	.short	0x0010
        /*0014*/ 	.byte	0x00, 0xf0, 0x11, 0x00


	//----- nvinfo : EIATTR_KPARAM_INFO
	.align		4
.L_235:
        /*0018*/ 	.byte	0x04, 0x17
        /*001a*/ 	.short	(.L_237 - .L_236)
.L_236:
        /*001c*/ 	.word	0x00000000
        /*0020*/ 	.short	0x0001
        /*0022*/ 	.short	0x0008
        /*0024*/ 	.byte	0x00, 0xf5, 0x21, 0x00


	//----- nvinfo : EIATTR_KPARAM_INFO
	.align		4
.L_237:
        /*0028*/ 	.byte	0x04, 0x17
        /*002a*/ 	.short	(.L_239 - .L_238)
.L_238:
        /*002c*/ 	.word	0x00000000
        /*0030*/ 	.short	0x0000
        /*0032*/ 	.short	0x0000
        /*0034*/ 	.byte	0x00, 0xf5, 0x21, 0x00


	//----- nvinfo : EIATTR_SPARSE_MMA_MASK
	.align		4
.L_239:
        /*0038*/ 	.byte	0x03, 0x50
        /*003a*/ 	.short	0x0000


	//----- nvinfo : EIATTR_MAXREG_COUNT
	.align		4
        /*003c*/ 	.byte	0x03, 0x1b
        /*003e*/ 	.short	0x00ff


	//----- nvinfo : EIATTR_NUM_BARRIERS
	.align		4
        /*0040*/ 	.byte	0x02, 0x4c
        /*0042*/ 	.byte	0x01
	.zero		1


	//----- nvinfo : EIATTR_MERCURY_ISA_VERSION
	.align		4
        /*0044*/ 	.byte	0x03, 0x5f
        /*0046*/ 	.short	0x0101


	//----- nvinfo : EIATTR_COOP_GROUP_MASK_REGIDS
	.align		4
        /*0048*/ 	.byte	0x04, 0x29
        /*004a*/ 	.short	(.L_241 - .L_240)


	//   ....[0]....
.L_240:
        /*004c*/ 	.word	0xffffffff


	//   ....[1]....
        /*0050*/ 	.word	0xffffffff


	//   ....[2]....
        /*0054*/ 	.word	0xffffffff


	//   ....[3]....
        /*0058*/ 	.word	0xffffffff


	//   ....[4]....
        /*005c*/ 	.word	0xffffffff


	//   ....[5]....
        /*0060*/ 	.word	0xffffffff


	//   ....[6]....
        /*0064*/ 	.word	0xffffffff


	//   ....[7]....
        /*0068*/ 	.word	0xffffffff


	//   ....[8]....
        /*006c*/ 	.word	0xffffffff


	//   ....[9]....
        /*0070*/ 	.word	0xffffffff


	//   ....[10]....
        /*0074*/ 	.word	0xffffffff


	//   ....[11]....
        /*0078*/ 	.word	0xffffffff


	//   ....[12]....
        /*007c*/ 	.word	0xffffffff


	//   ....[13]....
        /*0080*/ 	.word	0xffffffff


	//   ....[14]....
        /*0084*/ 	.word	0xffffffff


	//   ....[15]....
        /*0088*/ 	.word	0xffffffff


	//   ....[16]....
        /*008c*/ 	.word	0xffffffff


	//   ....[17]....
        /*0090*/ 	.word	0xffffffff


	//   ....[18]....
        /*0094*/ 	.word	0xffffffff


	//   ....[19]....
        /*0098*/ 	.word	0xffffffff


	//----- nvinfo : EIATTR_COOP_GROUP_INSTR_OFFSETS
	.align		4
.L_241:
        /*009c*/ 	.byte	0x04, 0x28
        /*009e*/ 	.short	(.L_243 - .L_242)


	//   ....[0]....
.L_242:
        /*00a0*/ 	.word	0x00000160


	//   ....[1]....
        /*00a4*/ 	.word	0x00000190


	//   ....[2]....
        /*00a8*/ 	.word	0x000001d0


	//   ....[3]....
        /*00ac*/ 	.word	0x000001e0


	//   ....[4]....
        /*00b0*/ 	.word	0x00000230


	//   ....[5]....
        /*00b4*/ 	.word	0x00000250


	//   ....[6]....
        /*00b8*/ 	.word	0x00000280


	//   ....[7]....
        /*00bc*/ 	.word	0x00000290


	//   ....[8]....
        /*00c0*/ 	.word	0x000002b0


	//   ....[9]....
        /*00c4*/ 	.word	0x000002c0


	//   ....[10]....
        /*00c8*/ 	.word	0x000003b0


	//   ....[11]....
        /*00cc*/ 	.word	0x000003c0


	//   ....[12]....
        /*00d0*/ 	.word	0x000003e0


	//   ....[13]....
        /*00d4*/ 	.word	0x000003f0


	//   ....[14]....
        /*00d8*/ 	.word	0x00000410


	//   ....[15]....
        /*00dc*/ 	.word	0x00000420


	//   ....[16]....
        /*00e0*/ 	.word	0x00000440


	//   ....[17]....
        /*00e4*/ 	.word	0x00000450


	//   ....[18]....
        /*00e8*/ 	.word	0x00000470


	//   ....[19]....
        /*00ec*/ 	.word	0x00000480


	//----- nvinfo : EIATTR_VRC_CTA_INIT_COUNT
	.align		4
.L_243:
        /*00f0*/ 	.byte	0x02, 0x4a
	.zero		1
	.zero		1


	//----- nvinfo : EIATTR_EXIT_INSTR_OFFSETS
	.align		4
        /*00f4*/ 	.byte	0x04, 0x1c
        /*00f6*/ 	.short	(.L_245 - .L_244)


	//   ....[0]....
.L_244:
        /*00f8*/ 	.word	0x00000300


	//   ....[1]....
        /*00fc*/ 	.word	0x00000490


	//   ....[2]....
        /*0100*/ 	.word	0x000004e0


	//----- nvinfo : EIATTR_CRS_STACK_SIZE
	.align		4
.L_245:
        /*0104*/ 	.byte	0x04, 0x1e
        /*0106*/ 	.short	(.L_247 - .L_246)
.L_246:
        /*0108*/ 	.word	0x00000000


	//----- nvinfo : EIATTR_CBANK_PARAM_SIZE
	.align		4
.L_247:
        /*010c*/ 	.byte	0x03, 0x19
        /*010e*/ 	.short	0x0014


	//----- nvinfo : EIATTR_PARAM_CBANK
	.align		4
        /*0110*/ 	.byte	0x04, 0x0a
        /*0112*/ 	.short	(.L_249 - .L_248)
	.align		4
.L_248:
        /*0114*/ 	.word	index@(.nv.constant0.reduce_sum_f64)
        /*0118*/ 	.short	0x0380
        /*011a*/ 	.short	0x0014


	//----- nvinfo : EIATTR_SW_WAR
	.align		4
.L_249:
        /*011c*/ 	.byte	0x04, 0x36
        /*011e*/ 	.short	(.L_251 - .L_250)
.L_250:
        /*0120*/ 	.word	0x00000008
.L_251:


//--------------------- .nv.info.reduce_min_f32   --------------------------
	.section	.nv.info.reduce_min_f32,"",@"SHT_CUDA_INFO"
	.sectionflags	@""
	.align	4


	//----- nvinfo : EIATTR_CUDA_API_VERSION
	.align		4
        /*0000*/ 	.byte	0x04, 0x37
        /*0002*/ 	.short	(.L_253 - .L_252)
.L_252:
        /*0004*/ 	.word	0x00000082


	//----- nvinfo : EIATTR_KPARAM_INFO
	.align		4
.L_253:
        /*0008*/ 	.byte	0x04, 0x17
        /*000a*/ 	.short	(.L_255 - .L_254)
.L_254:
        /*000c*/ 	.word	0x00000000
        /*0010*/ 	.short	0x0002
        /*0012*/ 	.short	0x0010
        /*0014*/ 	.byte	0x00, 0xf0, 0x11, 0x00


	//----- nvinfo : EIATTR_KPARAM_INFO
	.align		4
.L_255:
        /*0018*/ 	.byte	0x04, 0x17
        /*001a*/ 	.short	(.L_257 - .L_256)
.L_256:
        /*001c*/ 	.word	0x00000000
        /*0020*/ 	.short	0x0001
        /*0022*/ 	.short	0x0008
        /*0024*/ 	.byte	0x00, 0xf5, 0x21, 0x00


	//----- nvinfo : EIATTR_KPARAM_INFO
	.align		4
.L_257:
        /*0028*/ 	.byte	0x04, 0x17
        /*002a*/ 	.short	(.L_259 - .L_258)
.L_258:
        /*002c*/ 	.word	0x00000000
        /*0030*/ 	.short	0x0000
        /*0032*/ 	.short	0x0000
        /*0034*/ 	.byte	0x00, 0xf5, 0x21, 0x00


	//----- nvinfo : EIATTR_SPARSE_MMA_MASK
	.align		4
.L_259:
        /*0038*/ 	.byte	0x03, 0x50
        /*003a*/ 	.short	0x0000


	//----- nvinfo : EIATTR_MAXREG_COUNT
	.align		4
        /*003c*/ 	.byte	0x03, 0x1b
        /*003e*/ 	.short	0x00ff


	//----- nvinfo : EIATTR_NUM_BARRIERS
	.align		4
        /*0040*/ 	.byte	0x02, 0x4c
        /*0042*/ 	.byte	0x01
	.zero		1


	//----- nvinfo : EIATTR_MERCURY_ISA_VERSION
	.align		4
        /*0044*/ 	.byte	0x03, 0x5f
        /*0046*/ 	.short	0x0101


	//----- nvinfo : EIATTR_COOP_GROUP_MASK_REGIDS
	.align		4
        /*0048*/ 	.byte	0x04, 0x29
        /*004a*/ 	.short	(.L_261 - .L_260)


	//   ....[0]....
.L_260:
        /*004c*/ 	.word	0xffffffff


	//   ....[1]....
        /*0050*/ 	.word	0xffffffff


	//   ....[2]....
        /*0054*/ 	.word	0xffffffff


	//   ....[3]....
        /*0058*/ 	.word	0xffffffff


	//   ....[4]....
        /*005c*/ 	.word	0xffffffff


	//   ....[5]....
        /*0060*/ 	.word	0xffffffff


	//   ....[6]....
        /*0064*/ 	.word	0xffffffff


	//   ....[7]....
        /*0068*/ 	.word	0xffffffff


	//   ....[8]....
        /*006c*/ 	.word	0xffffffff


	//   ....[9]....
        /*0070*/ 	.word	0xffffffff


	//----- nvinfo : EIATTR_COOP_GROUP_INSTR_OFFSETS
	.align		4
.L_261:
        /*0074*/ 	.byte	0x04, 0x28
        /*0076*/ 	.short	(.L_263 - .L_262)


	//   ....[0]....
.L_262:
        /*0078*/ 	.word	0x00000160


	//   ....[1]....
        /*007c*/ 	.word	0x00000190


	//   ....[2]....
        /*0080*/ 	.word	0x000001c0


	//   ....[3]....
        /*0084*/ 	.word	0x00000230


	//   ....[4]....
        /*0088*/ 	.word	0x00000270


	//   ....[5]....
        /*008c*/ 	.word	0x00000360


	//   ....[6]....
        /*0090*/ 	.word	0x00000380


	//   ....[7]....
        /*0094*/ 	.word	0x000003a0


	//   ....[8]....
        /*0098*/ 	.word	0x000003c0


	//   ....[9]....
        /*009c*/ 	.word	0x000003e0


	//----- nvinfo : EIATTR_VRC_CTA_INIT_COUNT
	.align		4
.L_263:
        /*00a0*/ 	.byte	0x02, 0x4a
	.zero		1
	.zero		1


	//----- nvinfo : EIATTR_EXIT_INSTR_OFFSETS
	.align		4
        /*00a4*/ 	.byte	0x04, 0x1c
        /*00a6*/ 	.short	(.L_265 - .L_264)


	//   ....[0]....
.L_264:
        /*00a8*/ 	.word	0x000002b0


	//   ....[1]....
        /*00ac*/ 	.word	0x000003f0


	//   ....[2]....
        /*00b0*/ 	.word	0x00000440


	//----- nvinfo : EIATTR_CRS_STACK_SIZE
	.align		4
.L_265:
        /*00b4*/ 	.byte	0x04, 0x1e
        /*00b6*/ 	.short	(.L_267 - .L_266)
.L_266:
        /*00b8*/ 	.word	0x00000000


	//----- nvinfo : EIATTR_CBANK_PARAM_SIZE
	.align		4
.L_267:
        /*00bc*/ 	.byte	0x03, 0x19
        /*00be*/ 	.short	0x0014


	//----- nvinfo : EIATTR_PARAM_CBANK
	.align		4
        /*00c0*/ 	.byte	0x04, 0x0a
        /*00c2*/ 	.short	(.L_269 - .L_268)
	.align		4
.L_268:
        /*00c4*/ 	.word	index@(.nv.constant0.reduce_min_f32)
        /*00c8*/ 	.short	0x0380
        /*00ca*/ 	.short	0x0014


	//----- nvinfo : EIATTR_SW_WAR
	.align		4
.L_269:
        /*00cc*/ 	.byte	0x04, 0x36
        /*00ce*/ 	.short	(.L_271 - .L_270)
.L_270:
        /*00d0*/ 	.word	0x00000008
.L_271:


//--------------------- .nv.info.reduce_max_f32   --------------------------
	.section	.nv.info.reduce_max_f32,"",@"SHT_CUDA_INFO"
	.sectionflags	@""
	.align	4


	//----- nvinfo : EIATTR_CUDA_API_VERSION
	.align		4
        /*0000*/ 	.byte	0x04, 0x37
        /*0002*/ 	.short	(.L_273 - .L_272)
.L_272:
        /*0004*/ 	.word	0x00000082


	//----- nvinfo : EIATTR_KPARAM_INFO
	.align		4
.L_273:
        /*0008*/ 	.byte	0x04, 0x17
        /*000a*/ 	.short	(.L_275 - .L_274)
.L_274:
        /*000c*/ 	.word	0x00000000
        /*0010*/ 	.short	0x0002
        /*0012*/ 	.short	0x0010
        /*0014*/ 	.byte	0x00, 0xf0, 0x11, 0x00


	//----- nvinfo : EIATTR_KPARAM_INFO
	.align		4
.L_275:
        /*0018*/ 	.byte	0x04, 0x17
        /*001a*/ 	.short	(.L_277 - .L_276)
.L_276:
        /*001c*/ 	.word	0x00000000
        /*0020*/ 	.short	0x0001
        /*0022*/ 	.short	0x0008
        /*0024*/ 	.byte	0x00, 0xf5, 0x21, 0x00


	//----- nvinfo : EIATTR_KPARAM_INFO
	.align		4
.L_277:
        /*0028*/ 	.byte	0x04, 0x17
        /*002a*/ 	.short	(.L_279 - .L_278)
.L_278:
        /*002c*/ 	.word	0x00000000
        /*0030*/ 	.short	0x0000
        /*0032*/ 	.short	0x0000
        /*0034*/ 	.byte	0x00, 0xf5, 0x21, 0x00


	//----- nvinfo : EIATTR_SPARSE_MMA_MASK
	.align		4
.L_279:
        /*0038*/ 	.byte	0x03, 0x50
        /*003a*/ 	.short	0x0000


	//----- nvinfo : EIATTR_MAXREG_COUNT
	.align		4
        /*003c*/ 	.byte	0x03, 0x1b
        /*003e*/ 	.short	0x00ff


	//----- nvinfo : EIATTR_NUM_BARRIERS
	.align		4
        /*0040*/ 	.byte	0x02, 0x4c
        /*0042*/ 	.byte	0x01
	.zero		1


	//----- nvinfo : EIATTR_MERCURY_ISA_VERSION
	.align		4
        /*0044*/ 	.byte	0x03, 0x5f
        /*0046*/ 	.short	0x0101


	//----- nvinfo : EIATTR_COOP_GROUP_MASK_REGIDS
	.align		4
        /*0048*/ 	.byte	0x04, 0x29
        /*004a*/ 	.short	(.L_281 - .L_280)


	//   ....[0]....
.L_280:
        /*004c*/ 	.word	0xffffffff


	//   ....[1]....
        /*0050*/ 	.word	0xffffffff


	//   ....[2]....
        /*0054*/ 	.word	0xffffffff


	//   ....[3]....
        /*0058*/ 	.word	0xffffffff


	//   ....[4]....
        /*005c*/ 	.word	0xffffffff


	//   ....[5]....
        /*0060*/ 	.word	0xffffffff


	//   ....[6]....
        /*0064*/ 	.word	0xffffffff


	//   ....[7]....
        /*0068*/ 	.word	0xffffffff


	//   ....[8]....
        /*006c*/ 	.word	0xffffffff


	//   ....[9]....
        /*0070*/ 	.word	0xffffffff


	//----- nvinfo : EIATTR_COOP_GROUP_INSTR_OFFSETS
	.align		4
.L_281:
        /*0074*/ 	.byte	0x04, 0x28
        /*0076*/ 	.short	(.L_283 - .L_282)


	//   ....[0]....
.L_282:
        /*0078*/ 	.word	0x00000160


	//   ....[1]....
        /*007c*/ 	.word	0x00000190


	//   ....[2]....
        /*0080*/ 	.word	0x000001c0


	//   ....[3]....
        /*0084*/ 	.word	0x00000230


	//   ....[4]....
        /*0088*/ 	.word	0x00000270


	//   ....[5]....
        /*008c*/ 	.word	0x00000360


	//   ....[6]....
        /*0090*/ 	.word	0x00000380


	//   ....[7]....
        /*0094*/ 	.word	0x000003a0


	//   ....[8]....
        /*0098*/ 	.word	0x000003c0


	//   ....[9]....
        /*009c*/ 	.word	0x000003e0


	//----- nvinfo : EIATTR_VRC_CTA_INIT_COUNT
	.align		4
.L_283:
        /*00a0*/ 	.byte	0x02, 0x4a
	.zero		1
	.zero		1


	//----- nvinfo : EIATTR_EXIT_INSTR_OFFSETS
	.align		4
        /*00a4*/ 	.byte	0x04, 0x1c
        /*00a6*/ 	.short	(.L_285 - .L_284)


	//   ....[0]....
.L_284:
        /*00a8*/ 	.word	0x000002b0


	//   ....[1]....
        /*00ac*/ 	.word	0x000003f0


	//   ....[2]....
        /*00b0*/ 	.word	0x00000440


	//----- nvinfo : EIATTR_CRS_STACK_SIZE
	.align		4
.L_285:
        /*00b4*/ 	.byte	0x04, 0x1e
        /*00b6*/ 	.short	(.L_287 - .L_286)
.L_286:
        /*00b8*/ 	.word	0x00000000


	//----- nvinfo : EIATTR_CBANK_PARAM_SIZE
	.align		4
.L_287:
        /*00bc*/ 	.byte	0x03, 0x19
        /*00be*/ 	.short	0x0014


	//----- nvinfo : EIATTR_PARAM_CBANK
	.align		4
        /*00c0*/ 	.byte	0x04, 0x0a
        /*00c2*/ 	.short	(.L_289 - .L_288)
	.align		4
.L_288:
        /*00c4*/ 	.word	index@(.nv.constant0.reduce_max_f32)
        /*00c8*/ 	.short	0x0380
        /*00ca*/ 	.short	0x0014


	//----- nvinfo : EIATTR_SW_WAR
	.align		4
.L_289:
        /*00cc*/ 	.byte	0x04, 0x36
        /*00ce*/ 	.short	(.L_291 - .L_290)
.L_290:
        /*00d0*/ 	.word	0x00000008
.L_291:


//--------------------- .nv.info.reduce_sum_f32   --------------------------
	.section	.nv.info.reduce_sum_f32,"",@"SHT_CUDA_INFO"
	.sectionflags	@""
	.align	4


	//----- nvinfo : EIATTR_CUDA_API_VERSION
	.align		4
        /*0000*/ 	.byte	0x04, 0x37
        /*0002*/ 	.short	(.L_293 - .L_292)
.L_292:
        /*0004*/ 	.word	0x00000082


	//----- nvinfo : EIATTR_KPARAM_INFO
	.align		4
.L_293:
        /*0008*/ 	.byte	0x04, 0x17
        /*000a*/ 	.short	(.L_295 - .L_294)
.L_294:
        /*000c*/ 	.word	0x00000000
        /*0010*/ 	.short	0x0002
        /*0012*/ 	.short	0x0010
        /*0014*/ 	.byte	0x00, 0xf0, 0x11, 0x00


	//----- nvinfo : EIATTR_KPARAM_INFO
	.align		4
.L_295:
        /*0018*/ 	.byte	0x04, 0x17
        /*001a*/ 	.short	(.L_297 - .L_296)
.L_296:
        /*001c*/ 	.word	0x00000000
        /*0020*/ 	.short	0x0001
        /*0022*/ 	.short	0x0008
        /*0024*/ 	.byte	0x00, 0xf5, 0x21, 0x00


	//----- nvinfo : EIATTR_KPARAM_INFO
	.align		4
.L_297:
        /*0028*/ 	.byte	0x04, 0x17
        /*002a*/ 	.short	(.L_299 - .L_298)
.L_298:
        /*002c*/ 	.word	0x00000000
        /*0030*/ 	.short	0x0000
        /*0032*/ 	.short	0x0000
        /*0034*/ 	.byte	0x00, 0xf5, 0x21, 0x00


	//----- nvinfo : EIATTR_SPARSE_MMA_MASK
	.align		4
.L_299:
        /*0038*/ 	.byte	0x03, 0x50
        /*003a*/ 	.short	0x0000


	//----- nvinfo : EIATTR_MAXREG_COUNT
	.align		4
        /*003c*/ 	.byte	0x03, 0x1b
        /*003e*/ 	.short	0x00ff


	//----- nvinfo : EIATTR_NUM_BARRIERS
	.align		4
        /*0040*/ 	.byte	0x02, 0x4c
        /*0042*/ 	.byte	0x01
	.zero		1


	//----- nvinfo : EIATTR_MERCURY_ISA_VERSION
	.align		4
        /*0044*/ 	.byte	0x03, 0x5f
        /*0046*/ 	.short	0x0101


	//----- nvinfo : EIATTR_COOP_GROUP_MASK_REGIDS
	.align		4
        /*0048*/ 	.byte	0x04, 0x29
        /*004a*/ 	.short	(.L_301 - .L_300)


	//   ....[0]....
.L_300:
        /*004c*/ 	.word	0xffffffff


	//   ....[1]....
        /*0050*/ 	.word	0xffffffff


	//   ....[2]....
        /*0054*/ 	.word	0xffffffff


	//   ....[3]....
        /*0058*/ 	.word	0xffffffff


	//   ....[4]....
        /*005c*/ 	.word	0xffffffff


	//   ....[5]....
        /*0060*/ 	.word	0xffffffff


	//   ....[6]....
        /*0064*/ 	.word	0xffffffff


	//   ....[7]....
        /*0068*/ 	.word	0xffffffff


	//   ....[8]....
        /*006c*/ 	.word	0xffffffff


	//   ....[9]....
        /*0070*/ 	.word	0xffffffff


	//----- nvinfo : EIATTR_COOP_GROUP_INSTR_OFFSETS
	.align		4
.L_301:
        /*0074*/ 	.byte	0x04, 0x28
        /*0076*/ 	.short	(.L_303 - .L_302)


	//   ....[0]....
.L_302:
        /*0078*/ 	.word	0x00000160


	//   ....[1]....
        /*007c*/ 	.word	0x00000190


	//   ....[2]....
        /*0080*/ 	.word	0x000001c0


	//   ....[3]....
        /*0084*/ 	.word	0x00000230


	//   ....[4]....
        /*0088*/ 	.word	0x00000270


	//   ....[5]....
        /*008c*/ 	.word	0x00000360


	//   ....[6]....
        /*0090*/ 	.word	0x00000380


	//   ....[7]....
        /*0094*/ 	.word	0x000003a0


	//   ....[8]....
        /*0098*/ 	.word	0x000003c0


	//   ....[9]....
        /*009c*/ 	.word	0x000003e0


	//----- nvinfo : EIATTR_VRC_CTA_INIT_COUNT
	.align		4
.L_303:
        /*00a0*/ 	.byte	0x02, 0x4a
	.zero		1
	.zero		1


	//----- nvinfo : EIATTR_EXIT_INSTR_OFFSETS
	.align		4
        /*00a4*/ 	.byte	0x04, 0x1c
        /*00a6*/ 	.short	(.L_305 - .L_304)


	//   ....[0]....
.L_304:
        /*00a8*/ 	.word	0x000002b0


	//   ....[1]....
        /*00ac*/ 	.word	0x000003f0


	//   ....[2]....
        /*00b0*/ 	.word	0x00000440


	//----- nvinfo : EIATTR_CRS_STACK_SIZE
	.align		4
.L_305:
        /*00b4*/ 	.byte	0x04, 0x1e
        /*00b6*/ 	.short	(.L_307 - .L_306)
.L_306:
        /*00b8*/ 	.word	0x00000000


	//----- nvinfo : EIATTR_CBANK_PARAM_SIZE
	.align		4
.L_307:
        /*00bc*/ 	.byte	0x03, 0x19
        /*00be*/ 	.short	0x0014


	//----- nvinfo : EIATTR_PARAM_CBANK
	.align		4
        /*00c0*/ 	.byte	0x04, 0x0a
        /*00c2*/ 	.short	(.L_309 - .L_308)
	.align		4
.L_308:
        /*00c4*/ 	.word	index@(.nv.constant0.reduce_sum_f32)
        /*00c8*/ 	.short	0x0380
        /*00ca*/ 	.short	0x0014


	//----- nvinfo : EIATTR_SW_WAR
	.align		4
.L_309:
        /*00cc*/ 	.byte	0x04, 0x36
        /*00ce*/ 	.short	(.L_311 - .L_310)
.L_310:
        /*00d0*/ 	.word	0x00000008
.L_311:


//--------------------- .nv.callgraph             --------------------------
	.section	.nv.callgraph,"",@"SHT_CUDA_CALLGRAPH"
	.align	4
	.sectionentsize	8
	.align		4
        /*0000*/ 	.word	0x00000000
	.align		4
        /*0004*/ 	.word	0xffffffff
	.align		4
        /*0008*/ 	.word	0x00000000
	.align		4
        /*000c*/ 	.word	0xfffffffe
	.align		4
        /*0010*/ 	.word	0x00000000
	.align		4
        /*0014*/ 	.word	0xfffffffd
	.align		4
        /*0018*/ 	.word	0x00000000
	.align		4
        /*001c*/ 	.word	0xfffffffc


//--------------------- .text.reduce_min_dim_f64  --------------------------
	.section	.text.reduce_min_dim_f64,"ax",@progbits
	.align	128
        .global         reduce_min_dim_f64
        .type           reduce_min_dim_f64,@function
        .size           reduce_min_dim_f64,(.L_x_60 - reduce_min_dim_f64)
        .other          reduce_min_dim_f64,@"STO_CUDA_ENTRY STV_DEFAULT"
reduce_min_dim_f64:
.text.reduce_min_dim_f64:
[----:B------:R-:W-:Y:S01]  /*0000*/  LDC R1, c[0x0][0x37c] ;  /* 0x0000df00ff017b82 */ /* 0x000fe20000000800 */
[----:B------:R-:W0:Y:S07]  /*0010*/  S2R R0, SR_CTAID.Y ;  /* 0x0000000000007919 */ /* 0x000e2e0000002600 */
[----:B------:R-:W1:Y:S01]  /*0020*/  S2UR UR6, SR_CTAID.X ;  /* 0x00000000000679c3 */ /* 0x000e620000002500 */
[----:B------:R-:W0:Y:S07]  /*0030*/  LDCU UR4, c[0x0][0x398] ;  /* 0x00007300ff0477ac */ /* 0x000e2e0008000800 */
[----:B------:R-:W1:Y:S01]  /*0040*/  LDC R2, c[0x0][0x390] ;  /* 0x0000e400ff027b82 */ /* 0x000e620000000800 */
[----:B0-----:R-:W-:-:S04]  /*0050*/  ISETP.GE.U32.AND P0, PT, R0, UR4, PT ;  /* 0x0000000400007c0c */ /* 0x001fc8000bf06070 */
[----:B-1----:R-:W-:-:S13]  /*0060*/  ISETP.LE.U32.OR P0, PT, R2, UR6, P0 ;  /* 0x0000000602007c0c */ /* 0x002fda0008703470 */
[----:B------:R-:W-:Y:S05]  /*0070*/  @P0 EXIT ;  /* 0x000000000000094d */ /* 0x000fea0003800000 */
[----:B------:R-:W0:Y:S01]  /*0080*/  S2R R4, SR_TID.X ;  /* 0x0000000000047919 */ /* 0x000e220000002100 */
[----:B------:R-:W0:Y:S01]  /*0090*/  LDC R12, c[0x0][0x394] ;  /* 0x0000e500ff0c7b82 */ /* 0x000e220000000800 */
[----:B------:R-:W1:Y:S01]  /*00a0*/  LDCU.64 UR8, c[0x0][0x358] ;  /* 0x00006b00ff0877ac */ /* 0x000e620008000a00 */
[----:B------:R-:W-:Y:S01]  /*00b0*/  BSSY.RECONVERGENT B0, `(.L_x_0) ;  /* 0x0000019000007945 */ /* 0x000fe20003800200 */
[----:B------:R-:W-:Y:S02]  /*00c0*/  IMAD.MOV.U32 R6, RZ, RZ, 0x0 ;  /* 0x00000000ff067424 */ /* 0x000fe400078e00ff */
[----:B------:R-:W-:Y:S01]  /*00d0*/  IMAD.MOV.U32 R7, RZ, RZ, 0x7ff00000 ;  /* 0x7ff00000ff077424 */ /* 0x000fe200078e00ff */
[----:B0-----:R-:W-:-:S13]  /*00e0*/  ISETP.GE.U32.AND P0, PT, R4, R12, PT ;  /* 0x0000000c0400720c */ /* 0x001fda0003f06070 */
[----:B-1----:R-:W-:Y:S05]  /*00f0*/  @P0 BRA `(.L_x_1) ;  /* 0x0000000000500947 */ /* 0x002fea0003800000 */
[----:B------:R-:W0:Y:S01]  /*0100*/  LDC R10, c[0x0][0x360] ;  /* 0x0000d800ff0a7b82 */ /* 0x000e220000000800 */
[----:B------:R-:W-:Y:S01]  /*0110*/  IMAD.MOV.U32 R5, RZ, RZ, R4 ;  /* 0x000000ffff057224 */ /* 0x000fe200078e0004 */
[----:B------:R-:W-:Y:S01]  /*0120*/  MOV R7, 0x7ff00000 ;  /* 0x7ff0000000077802 */ /* 0x000fe20000000f00 */
[----:B------:R-:W-:-:S05]  /*0130*/  IMAD.MOV.U32 R6, RZ, RZ, 0x0 ;  /* 0x00000000ff067424 */ /* 0x000fca00078e00ff */
[----:B------:R-:W1:Y:S02]  /*0140*/  LDC.64 R2, c[0x0][0x380] ;  /* 0x0000e000ff027b82 */ /* 0x000e640000000a00 */
.L_x_2:
[----:B------:R-:W-:-:S04]  /*0150*/  IMAD R9, R12, UR6, R5 ;  /* 0x000000060c097c24 */ /* 0x000fc8000f8e0205 */
[----:B------:R-:W-:-:S04]  /*0160*/  IMAD R9, R9, UR4, R0 ;  /* 0x0000000409097c24 */ /* 0x000fc8000f8e0200 */
[----:B-1----:R-:W-:-:S06]  /*0170*/  IMAD.WIDE.U32 R8, R9, 0x8, R2 ;  /* 0x0000000809087825 */ /* 0x002fcc00078e0002 */
[----:B------:R-:W2:Y:S01]  /*0180*/  LDG.E.64 R8, desc[UR8][R8.64] ;  /* 0x0000000808087981 */ /* 0x000ea2000c1e1b00 */
[----:B0-----:R-:W-:Y:S02]  /*0190*/  IMAD.IADD R5, R10, 0x1, R5 ;  /* 0x000000010a057824 */ /* 0x001fe400078e0205 */
[----:B------:R-:W-:Y:S02]  /*01a0*/  IMAD.MOV.U32 R13, RZ, RZ, R7 ;  /* 0x000000ffff0d7224 */ /* 0x000fe400078e0007 */
[----:B------:R-:W-:Y:S01]  /*01b0*/  IMAD.MOV.U32 R11, RZ, RZ, R6 ;  /* 0x000000ffff0b7224 */ /* 0x000fe200078e0006 */
[----:B------:R-:W-:Y:S01]  /*01c0*/  ISETP.GE.U32.AND P0, PT, R5, R12, PT ;  /* 0x0000000c0500720c */ /* 0x000fe20003f06070 */
[----:B--2---:R-:W-:Y:S01]  /*01d0*/  DSETP.MIN.AND P1, P2, R8, R6, PT ;  /* 0x000000060800722a */ /* 0x004fe20003a20000 */
[----:B------:R-:W-:-:S05]  /*01e0*/  MOV R6, R9 ;  /* 0x0000000900067202 */ /* 0x000fca0000000f00 */
[----:B------:R-:W-:Y:S01]  /*01f0*/  FSEL R7, R6, R13, P1 ;  /* 0x0000000d06077208 */ /* 0x000fe20000800000 */
[----:B------:R-:W-:-:S05]  /*0200*/  IMAD.MOV.U32 R6, RZ, RZ, R8 ;  /* 0x000000ffff067224 */ /* 0x000fca00078e0008 */
[----:B------:R-:W-:Y:S02]  /*0210*/  SEL R6, R6, R11, P1 ;  /* 0x0000000b06067207 */ /* 0x000fe40000800000 */
[----:B------:R-:W-:Y:S01]  /*0220*/  @P2 LOP3.LUT R7, R13, 0x80000, RZ, 0xfc, !PT ;  /* 0x000800000d072812 */ /* 0x000fe200078efcff */
[----:B------:R-:W-:Y:S06]  /*0230*/  @!P0 BRA `(.L_x_2) ;  /* 0xfffffffc00c48947 */ /* 0x000fec000383ffff */
.L_x_1:
[----:B------:R-:W-:Y:S05]  /*0240*/  BSYNC.RECONVERGENT B0 ;  /* 0x0000000000007941 */ /* 0x000fea0003800200 */
.L_x_0:
[----:B------:R-:W0:Y:S01]  /*0250*/  S2UR UR5, SR_CgaCtaId ;  /* 0x00000000000579c3 */ /* 0x000e220000008800 */
[----:B------:R-:W-:Y:S01]  /*0260*/  UMOV UR4, 0x400 ;  /* 0x0000040000047882 */ /* 0x000fe20000000000 */
[----:B------:R-:W1:Y:S01]  /*0270*/  LDCU UR7, c[0x0][0x360] ;  /* 0x00006c00ff0777ac */ /* 0x000e620008000800 */
[----:B------:R-:W-:Y:S01]  /*0280*/  ISETP.NE.AND P0, PT, R4, RZ, PT ;  /* 0x000000ff0400720c */ /* 0x000fe20003f05270 */
[----:B-1----:R-:W-:Y:S02]  /*0290*/  UISETP.GE.U32.AND UP0, UPT, UR7, 0x2, UPT ;  /* 0x000000020700788c */ /* 0x002fe4000bf06070 */
[----:B0-----:R-:W-:-:S06]  /*02a0*/  ULEA UR4, UR5, UR4, 0x18 ;  /* 0x0000000405047291 */ /* 0x001fcc000f8ec0ff */
[----:B------:R-:W-:-:S05]  /*02b0*/  LEA R5, R4, UR4, 0x3 ;  /* 0x0000000404057c11 */ /* 0x000fca000f8e18ff */
[----:B------:R0:W-:Y:S01]  /*02c0*/  STS.64 [R5], R6 ;  /* 0x0000000605007388 */ /* 0x0001e20000000a00 */
[----:B------:R-:W-:Y:S06]  /*02d0*/  BAR.SYNC.DEFER_BLOCKING 0x0 ;  /* 0x0000000000007b1d */ /* 0x000fec0000010000 */
[----:B------:R-:W-:Y:S05]  /*02e0*/  BRA.U !UP0, `(.L_x_3) ;  /* 0x00000001084c7547 */ /* 0x000fea000b800000 */
[----:B------:R-:W-:-:S07]  /*02f0*/  IMAD.U32 R8, RZ, RZ, UR7 ;  /* 0x00000007ff087e24 */ /* 0x000fce000f8e00ff */
.L_x_4:
[----:B------:R-:W-:-:S04]  /*0300*/  SHF.R.U32.HI R9, RZ, 0x1, R8 ;  /* 0x00000001ff097819 */ /* 0x000fc80000011608 */
[----:B------:R-:W-:-:S13]  /*0310*/  ISETP.GE.U32.AND P1, PT, R4, R9, PT ;  /* 0x000000090400720c */ /* 0x000fda0003f26070 */
[----:B0-----:R-:W-:Y:S01]  /*0320*/  @!P1 LEA R6, R9, R5, 0x3 ;  /* 0x0000000509069211 */ /* 0x001fe200078e18ff */
[----:B------:R-:W0:Y:S05]  /*0330*/  @!P1 LDS.64 R2, [R5] ;  /* 0x0000000005029984 */ /* 0x000e2a0000000a00 */
[----:B------:R-:W1:Y:S01]  /*0340*/  @!P1 LDS.64 R6, [R6] ;  /* 0x0000000006069984 */ /* 0x000e620000000a00 */
[----:B0-----:R-:W-:Y:S01]  /*0350*/  @!P1 IMAD.MOV.U32 R10, RZ, RZ, R3 ;  /* 0x000000ffff0a9224 */ /* 0x001fe200078e0003 */
[----:B-1----:R-:W-:Y:S01]  /*0360*/  @!P1 DSETP.MIN.AND P2, P3, R2, R6, PT ;  /* 0x000000060200922a */ /* 0x002fe20003b40000 */
[----:B------:R-:W-:Y:S01]  /*0370*/  @!P1 IMAD.MOV.U32 R11, RZ, RZ, R7 ;  /* 0x000000ffff0b9224 */ /* 0x000fe200078e0007 */
[----:B------:R-:W-:-:S04]  /*0380*/  @!P1 MOV R3, R6 ;  /* 0x0000000600039202 */ /* 0x000fc80000000f00 */
[----:B------:R-:W-:Y:S02]  /*0390*/  @!P1 FSEL R10, R10, R11, P2 ;  /* 0x0000000b0a0a9208 */ /* 0x000fe40001000000 */
[----:B------:R-:W-:Y:S02]  /*03a0*/  @!P1 LOP3.LUT R11, R11, 0x80000, RZ, 0xfc, !PT ;  /* 0x000800000b0b9812 */ /* 0x000fe400078efcff */
[----:B------:R-:W-:Y:S02]  /*03b0*/  @!P1 SEL R2, R2, R3, P2 ;  /* 0x0000000302029207 */ /* 0x000fe40001000000 */
[----:B------:R-:W-:-:S05]  /*03c0*/  @!P1 SEL R3, R11, R10, P3 ;  /* 0x0000000a0b039207 */ /* 0x000fca0001800000 */
[----:B------:R1:W-:Y:S01]  /*03d0*/  @!P1 STS.64 [R5], R2 ;  /* 0x0000000205009388 */ /* 0x0003e20000000a00 */
[----:B------:R-:W-:Y:S01]  /*03e0*/  BAR.SYNC.DEFER_BLOCKING 0x0 ;  /* 0x0000000000007b1d */ /* 0x000fe20000010000 */
[----:B------:R-:W-:Y:S01]  /*03f0*/  ISETP.GT.U32.AND P1, PT, R8, 0x3, PT ;  /* 0x000000030800780c */ /* 0x000fe20003f24070 */
[----:B------:R-:W-:-:S12]  /*0400*/  IMAD.MOV.U32 R8, RZ, RZ, R9 ;  /* 0x000000ffff087224 */ /* 0x000fd800078e0009 */
[----:B-1----:R-:W-:Y:S05]  /*0410*/  @P1 BRA `(.L_x_4) ;  /* 0xfffffffc00b81947 */ /* 0x002fea000383ffff */
.L_x_3:
[----:B------:R-:W-:Y:S05]  /*0420*/  @P0 EXIT ;  /* 0x000000000000094d */ /* 0x000fea0003800000 */
[----:B------:R-:W1:Y:S01]  /*0430*/  S2UR UR5, SR_CgaCtaId ;  /* 0x00000000000579c3 */ /* 0x000e620000008800 */
[----:B------:R-:W-:-:S07]  /*0440*/  UMOV UR4, 0x400 ;  /* 0x0000040000047882 */ /* 0x000fce0000000000 */
[----:B0-----:R-:W0:Y:S08]  /*0450*/  LDC R7, c[0x0][0x398] ;  /* 0x0000e600ff077b82 */ /* 0x001e300000000800 */
[----:B------:R-:W2:Y:S01]  /*0460*/  LDC.64 R4, c[0x0][0x388] ;  /* 0x0000e200ff047b82 */ /* 0x000ea20000000a00 */
[----:B-1----:R-:W-:Y:S01]  /*0470*/  ULEA UR4, UR5, UR4, 0x18 ;  /* 0x0000000405047291 */ /* 0x002fe2000f8ec0ff */
[----:B0-----:R-:W-:-:S08]  /*0480*/  IMAD R7, R7, UR6, R0 ;  /* 0x0000000607077c24 */ /* 0x001fd0000f8e0200 */
[----:B------:R-:W0:Y:S01]  /*0490*/  LDS.64 R2, [UR4] ;  /* 0x00000004ff027984 */ /* 0x000e220008000a00 */
[----:B--2---:R-:W-:-:S05]  /*04a0*/  IMAD.WIDE.U32 R4, R7, 0x8, R4 ;  /* 0x0000000807047825 */ /* 0x004fca00078e0004 */
[----:B0-----:R-:W-:Y:S01]  /*04b0*/  STG.E.64 desc[UR8][R4.64], R2 ;  /* 0x0000000204007986 */ /* 0x001fe2000c101b08 */
[----:B------:R-:W-:Y:S05]  /*04c0*/  EXIT ;  /* 0x000000000000794d */ /* 0x000fea0003800000 */
.L_x_5:
[----:B------:R-:W-:-:S00]  /*04d0*/  BRA `(.L_x_5) ;  /* 0xfffffffc00fc7947 */ /* 0x000fc0000383ffff */
[----:B------:R-:W-:-:S00]  /*04e0*/  NOP ;  /* 0x0000000000007918 */ /* 0x000fc00000000000 */
        /* <DEDUP_REMOVED lines=9> */
.L_x_60:


//--------------------- .text.reduce_max_dim_f64  --------------------------
	.section	.text.reduce_max_dim_f64,"ax",@progbits
	.align	128
        .global         reduce_max_dim_f64
        .type           reduce_max_dim_f64,@function
        .size           reduce_max_dim_f64,(.L_x_61 - reduce_max_dim_f64)
        .other          reduce_max_dim_f64,@"STO_CUDA_ENTRY STV_DEFAULT"
reduce_max_dim_f64:
.text.reduce_max_dim_f64:
        /* <DEDUP_REMOVED lines=13> */
[----:B------:R-:W-:Y:S01]  /*00d0*/  IMAD.MOV.U32 R7, RZ, RZ, -0x100000 ;  /* 0xfff00000ff077424 */ /* 0x000fe200078e00ff */
[----:B0-----:R-:W-:-:S13]  /*00e0*/  ISETP.GE.U32.AND P0, PT, R4, R12, PT ;  /* 0x0000000c0400720c */ /* 0x001fda0003f06070 */
[----:B-1----:R-:W-:Y:S05]  /*00f0*/  @P0 BRA `(.L_x_7) ;  /* 0x0000000000500947 */ /* 0x002fea0003800000 */
[----:B------:R-:W0:Y:S01]  /*0100*/  LDC R10, c[0x0][0x360] ;  /* 0x0000d800ff0a7b82 */ /* 0x000e220000000800 */
[----:B------:R-:W-:Y:S01]  /*0110*/  IMAD.MOV.U32 R5, RZ, RZ, R4 ;  /* 0x000000ffff057224 */ /* 0x000fe200078e0004 */
[----:B------:R-:W-:Y:S01]  /*0120*/  MOV R7, 0xfff00000 ;  /* 0xfff0000000077802 */ /* 0x000fe20000000f00 */
[----:B------:R-:W-:-:S05]  /*0130*/  IMAD.MOV.U32 R6, RZ, RZ, 0x0 ;  /* 0x00000000ff067424 */ /* 0x000fca00078e00ff */
[----:B------:R-:W1:Y:S02]  /*0140*/  LDC.64 R2, c[0x0][0x380] ;  /* 0x0000e000ff027b82 */ /* 0x000e640000000a00 */
.L_x_8:
        /* <DEDUP_REMOVED lines=8> */
[----:B--2---:R-:W-:Y:S01]  /*01d0*/  DSETP.MAX.AND P1, P2, R8, R6, PT ;  /* 0x000000060800722a */ /* 0x004fe20003a2f000 */
[----:B------:R-:W-:-:S05]  /*01e0*/  MOV R6, R9 ;  /* 0x0000000900067202 */ /* 0x000fca0000000f00 */
[----:B------:R-:W-:Y:S01]  /*01f0*/  FSEL R7, R6, R13, P1 ;  /* 0x0000000d06077208 */ /* 0x000fe20000800000 */
[----:B------:R-:W-:-:S05]  /*0200*/  IMAD.MOV.U32 R6, RZ, RZ, R8 ;  /* 0x000000ffff067224 */ /* 0x000fca00078e0008 */
[----:B------:R-:W-:Y:S02]  /*0210*/  SEL R6, R6, R11, P1 ;  /* 0x0000000b06067207 */ /* 0x000fe40000800000 */
[----:B------:R-:W-:Y:S01]  /*0220*/  @P2 LOP3.LUT R7, R13, 0x80000, RZ, 0xfc, !PT ;  /* 0x000800000d072812 */ /* 0x000fe200078efcff */
[----:B------:R-:W-:Y:S06]  /*0230*/  @!P0 BRA `(.L_x_8) ;  /* 0xfffffffc00c48947 */ /* 0x000fec000383ffff */
.L_x_7:
[----:B------:R-:W-:Y:S05]  /*0240*/  BSYNC.RECONVERGENT B0 ;  /* 0x0000000000007941 */ /* 0x000fea0003800200 */
.L_x_6:
        /* <DEDUP_REMOVED lines=11> */
.L_x_10:
[----:B------:R-:W-:-:S04]  /*0300*/  SHF.R.U32.HI R9, RZ, 0x1, R8 ;  /* 0x00000001ff097819 */ /* 0x000fc80000011608 */
[----:B------:R-:W-:-:S13]  /*0310*/  ISETP.GE.U32.AND P1, PT, R4, R9, PT ;  /* 0x000000090400720c */ /* 0x000fda0003f26070 */
[----:B0-----:R-:W-:Y:S01]  /*0320*/  @!P1 LEA R6, R9, R5, 0x3 ;  /* 0x0000000509069211 */ /* 0x001fe200078e18ff */
[----:B------:R-:W0:Y:S05]  /*0330*/  @!P1 LDS.64 R2, [R5] ;  /* 0x0000000005029984 */ /* 0x000e2a0000000a00 */
[----:B------:R-:W1:Y:S01]  /*0340*/  @!P1 LDS.64 R6, [R6] ;  /* 0x0000000006069984 */ /* 0x000e620000000a00 */
[----:B0-----:R-:W-:Y:S01]  /*0350*/  @!P1 IMAD.MOV.U32 R10, RZ, RZ, R3 ;  /* 0x000000ffff0a9224 */ /* 0x001fe200078e0003 */
[----:B-1----:R-:W-:Y:S01]  /*0360*/  @!P1 DSETP.MAX.AND P2, P3, R2, R6, PT ;  /* 0x000000060200922a */ /* 0x002fe20003b4f000 */
        /* <DEDUP_REMOVED lines=11> */
.L_x_9:
        /* <DEDUP_REMOVED lines=11> */
.L_x_11:
        /* <DEDUP_REMOVED lines=11> */
.L_x_61:


//--------------------- .text.reduce_sum_dim_f64  --------------------------
	.section	.text.reduce_sum_dim_f64,"ax",@progbits
	.align	128
        .global         reduce_sum_dim_f64
        .type           reduce_sum_dim_f64,@function
        .size           reduce_sum_dim_f64,(.L_x_62 - reduce_sum_dim_f64)
        .other          reduce_sum_dim_f64,@"STO_CUDA_ENTRY STV_DEFAULT"
reduce_sum_dim_f64:
.text.reduce_sum_dim_f64:
        /* <DEDUP_REMOVED lines=12> */
[----:B------:R-:W-:Y:S02]  /*00c0*/  CS2R R2, SRZ ;  /* 0x0000000000027805 */ /* 0x000fe4000001ff00 */
[----:B0-----:R-:W-:-:S13]  /*00d0*/  ISETP.GE.U32.AND P0, PT, R9, R13, PT ;  /* 0x0000000d0900720c */ /* 0x001fda0003f06070 */
[----:B-1----:R-:W-:Y:S05]  /*00e0*/  @P0 BRA `(.L_x_13) ;  /* 0x0000000000300947 */ /* 0x002fea0003800000 */
[----:B------:R-:W0:Y:S01]  /*00f0*/  LDC R11, c[0x0][0x360] ;  /* 0x0000d800ff0b7b82 */ /* 0x000e220000000800 */
[----:B------:R-:W-:Y:S01]  /*0100*/  IMAD.MOV.U32 R8, RZ, RZ, R9 ;  /* 0x000000ffff087224 */ /* 0x000fe200078e0009 */
[----:B------:R-:W-:-:S06]  /*0110*/  CS2R R2, SRZ ;  /* 0x0000000000027805 */ /* 0x000fcc000001ff00 */
[----:B------:R-:W1:Y:S02]  /*0120*/  LDC.64 R6, c[0x0][0x380] ;  /* 0x0000e000ff067b82 */ /* 0x000e640000000a00 */
.L_x_14:
[----:B------:R-:W-:-:S04]  /*0130*/  IMAD R5, R13, UR6, R8 ;  /* 0x000000060d057c24 */ /* 0x000fc8000f8e0208 */
[----:B------:R-:W-:-:S04]  /*0140*/  IMAD R5, R5, UR4, R0 ;  /* 0x0000000405057c24 */ /* 0x000fc8000f8e0200 */
[----:B-1----:R-:W-:-:S06]  /*0150*/  IMAD.WIDE.U32 R4, R5, 0x8, R6 ;  /* 0x0000000805047825 */ /* 0x002fcc00078e0006 */
[----:B------:R-:W2:Y:S01]  /*0160*/  LDG.E.64 R4, desc[UR8][R4.64] ;  /* 0x0000000804047981 */ /* 0x000ea2000c1e1b00 */
[----:B0-----:R-:W-:-:S05]  /*0170*/  IMAD.IADD R8, R11, 0x1, R8 ;  /* 0x000000010b087824 */ /* 0x001fca00078e0208 */
[----:B------:R-:W-:Y:S01]  /*0180*/  ISETP.GE.U32.AND P0, PT, R8, R13, PT ;  /* 0x0000000d0800720c */ /* 0x000fe20003f06070 */
[----:B--2---:R-:W-:-:S12]  /*0190*/  DADD R2, R4, R2 ;  /* 0x0000000004027229 */ /* 0x004fd80000000002 */
[----:B------:R-:W-:Y:S05]  /*01a0*/  @!P0 BRA `(.L_x_14) ;  /* 0xfffffffc00e08947 */ /* 0x000fea000383ffff */
.L_x_13:
[----:B------:R-:W-:Y:S05]  /*01b0*/  BSYNC.RECONVERGENT B0 ;  /* 0x0000000000007941 */ /* 0x000fea0003800200 */
.L_x_12:
        /* <DEDUP_REMOVED lines=11> */
.L_x_16:
[----:B------:R-:W-:-:S04]  /*0270*/  SHF.R.U32.HI R10, RZ, 0x1, R6 ;  /* 0x00000001ff0a7819 */ /* 0x000fc80000011606 */
[----:B------:R-:W-:-:S13]  /*0280*/  ISETP.GE.U32.AND P1, PT, R9, R10, PT ;  /* 0x0000000a0900720c */ /* 0x000fda0003f26070 */
[----:B------:R-:W-:Y:S01]  /*0290*/  @!P1 IMAD R8, R10, 0x8, R7 ;  /* 0x000000080a089824 */ /* 0x000fe200078e0207 */
[----:B------:R-:W-:Y:S04]  /*02a0*/  @!P1 LDS.64 R4, [R7] ;  /* 0x0000000007049984 */ /* 0x000fe80000000a00 */
[----:B0-----:R-:W0:Y:S02]  /*02b0*/  @!P1 LDS.64 R2, [R8] ;  /* 0x0000000008029984 */ /* 0x001e240000000a00 */
[----:B0-----:R-:W-:-:S07]  /*02c0*/  @!P1 DADD R2, R2, R4 ;  /* 0x0000000002029229 */ /* 0x001fce0000000004 */
[----:B------:R1:W-:Y:S01]  /*02d0*/  @!P1 STS.64 [R7], R2 ;  /* 0x0000000207009388 */ /* 0x0003e20000000a00 */
[----:B------:R-:W-:Y:S01]  /*02e0*/  BAR.SYNC.DEFER_BLOCKING 0x0 ;  /* 0x0000000000007b1d */ /* 0x000fe20000010000 */
[----:B------:R-:W-:Y:S01]  /*02f0*/  ISETP.GT.U32.AND P1, PT, R6, 0x3, PT ;  /* 0x000000030600780c */ /* 0x000fe20003f24070 */
[----:B------:R-:W-:-:S12]  /*0300*/  IMAD.MOV.U32 R6, RZ, RZ, R10 ;  /* 0x000000ffff067224 */ /* 0x000fd800078e000a */
[----:B-1----:R-:W-:Y:S05]  /*0310*/  @P1 BRA `(.L_x_16) ;  /* 0xfffffffc00d41947 */ /* 0x002fea000383ffff */
.L_x_15:
        /* <DEDUP_REMOVED lines=11> */
.L_x_17:
        /* <DEDUP_REMOVED lines=11> */
.L_x_62:


//--------------------- .text.reduce_min_dim_f32  --------------------------
	.section	.text.reduce_min_dim_f32,"ax",@progbits
	.align	128
        .global         reduce_min_dim_f32
        .type           reduce_min_dim_f32,@function
        .size           reduce_min_dim_f32,(.L_x_63 - reduce_min_dim_f32)
        .other          reduce_min_dim_f32,@"STO_CUDA_ENTRY STV_DEFAULT"
reduce_min_dim_f32:
.text.reduce_min_dim_f32:
        /* <DEDUP_REMOVED lines=12> */
[----:B------:R-:W-:Y:S01]  /*00c0*/  IMAD.MOV.U32 R0, RZ, RZ, 0x7f800000 ;  /* 0x7f800000ff007424 */ /* 0x000fe200078e00ff */
[----:B0-----:R-:W-:-:S13]  /*00d0*/  ISETP.GE.U32.AND P0, PT, R8, R11, PT ;  /* 0x0000000b0800720c */ /* 0x001fda0003f06070 */
[----:B-1----:R-:W-:Y:S05]  /*00e0*/  @P0 BRA `(.L_x_19) ;  /* 0x0000000000300947 */ /* 0x002fea0003800000 */
[----:B------:R-:W0:Y:S01]  /*00f0*/  LDC R9, c[0x0][0x360] ;  /* 0x0000d800ff097b82 */ /* 0x000e220000000800 */
[----:B------:R-:W-:Y:S02]  /*0100*/  IMAD.MOV.U32 R0, RZ, RZ, 0x7f800000 ;  /* 0x7f800000ff007424 */ /* 0x000fe400078e00ff */
[----:B------:R-:W-:-:S05]  /*0110*/  IMAD.MOV.U32 R6, RZ, RZ, R8 ;  /* 0x000000ffff067224 */ /* 0x000fca00078e0008 */
[----:B------:R-:W1:Y:S02]  /*0120*/  LDC.64 R4, c[0x0][0x380] ;  /* 0x0000e000ff047b82 */ /* 0x000e640000000a00 */
.L_x_20:
[----:B------:R-:W-:-:S04]  /*0130*/  IMAD R2, R11, UR6, R6 ;  /* 0x000000060b027c24 */ /* 0x000fc8000f8e0206 */
[----:B------:R-:W-:-:S04]  /*0140*/  IMAD R3, R2, UR4, R7 ;  /* 0x0000000402037c24 */ /* 0x000fc8000f8e0207 */
[----:B-1----:R-:W-:-:S06]  /*0150*/  IMAD.WIDE.U32 R2, R3, 0x4, R4 ;  /* 0x0000000403027825 */ /* 0x002fcc00078e0004 */
[----:B------:R-:W2:Y:S01]  /*0160*/  LDG.E R3, desc[UR8][R2.64] ;  /* 0x0000000802037981 */ /* 0x000ea2000c1e1900 */
[----:B0-----:R-:W-:-:S04]  /*0170*/  IADD3 R6, PT, PT, R9, R6, RZ ;  /* 0x0000000609067210 */ /* 0x001fc80007ffe0ff */
[----:B------:R-:W-:Y:S02]  /*0180*/  ISETP.GE.U32.AND P0, PT, R6, R11, PT ;  /* 0x0000000b0600720c */ /* 0x000fe40003f06070 */
[----:B--2---:R-:W-:-:S11]  /*0190*/  FMNMX R0, R3, R0, PT ;  /* 0x0000000003007209 */ /* 0x004fd60003800000 */
[----:B------:R-:W-:Y:S05]  /*01a0*/  @!P0 BRA `(.L_x_20) ;  /* 0xfffffffc00e08947 */ /* 0x000fea000383ffff */
.L_x_19:
[----:B------:R-:W-:Y:S05]  /*01b0*/  BSYNC.RECONVERGENT B0 ;  /* 0x0000000000007941 */ /* 0x000fea0003800200 */
.L_x_18:
[----:B------:R-:W0:Y:S01]  /*01c0*/  S2UR UR5, SR_CgaCtaId ;  /* 0x00000000000579c3 */ /* 0x000e220000008800 */
[----:B------:R-:W-:Y:S01]  /*01d0*/  UMOV UR4, 0x400 ;  /* 0x0000040000047882 */ /* 0x000fe20000000000 */
[----:B------:R-:W1:Y:S01]  /*01e0*/  LDCU UR7, c[0x0][0x360] ;  /* 0x00006c00ff0777ac */ /* 0x000e620008000800 */
[----:B------:R-:W-:Y:S01]  /*01f0*/  ISETP.NE.AND P0, PT, R8, RZ, PT ;  /* 0x000000ff0800720c */ /* 0x000fe20003f05270 */
[----:B-1----:R-:W-:Y:S02]  /*0200*/  UISETP.GE.U32.AND UP0, UPT, UR7, 0x2, UPT ;  /* 0x000000020700788c */ /* 0x002fe4000bf06070 */
[----:B0-----:R-:W-:-:S06]  /*0210*/  ULEA UR4, UR5, UR4, 0x18 ;  /* 0x0000000405047291 */ /* 0x001fcc000f8ec0ff */
[----:B------:R-:W-:-:S05]  /*0220*/  LEA R3, R8, UR4, 0x2 ;  /* 0x0000000408037c11 */ /* 0x000fca000f8e10ff */
[----:B------:R0:W-:Y:S01]  /*0230*/  STS [R3], R0 ;  /* 0x0000000003007388 */ /* 0x0001e20000000800 */
[----:B------:R-:W-:Y:S06]  /*0240*/  BAR.SYNC.DEFER_BLOCKING 0x0 ;  /* 0x0000000000007b1d */ /* 0x000fec0000010000 */
[----:B------:R-:W-:Y:S05]  /*0250*/  BRA.U !UP0, `(.L_x_21) ;  /* 0x0000000108307547 */ /* 0x000fea000b800000 */
[----:B0-----:R-:W-:-:S07]  /*0260*/  IMAD.U32 R0, RZ, RZ, UR7 ;  /* 0x00000007ff007e24 */ /* 0x001fce000f8e00ff */
.L_x_22:
[----:B------:R-:W-:-:S04]  /*0270*/  SHF.R.U32.HI R6, RZ, 0x1, R0 ;  /* 0x00000001ff067819 */ /* 0x000fc80000011600 */
[----:B------:R-:W-:-:S13]  /*0280*/  ISETP.GE.U32.AND P1, PT, R8, R6, PT ;  /* 0x000000060800720c */ /* 0x000fda0003f26070 */
[----:B------:R-:W-:Y:S01]  /*0290*/  @!P1 IMAD R4, R6, 0x4, R3 ;  /* 0x0000000406049824 */ /* 0x000fe200078e0203 */
[----:B------:R-:W-:Y:S04]  /*02a0*/  @!P1 LDS R2, [R3] ;  /* 0x0000000003029984 */ /* 0x000fe80000000800 */
[----:B------:R-:W0:Y:S02]  /*02b0*/  @!P1 LDS R5, [R4] ;  /* 0x0000000004059984 */ /* 0x000e240000000800 */
[----:B0-----:R-:W-:-:S05]  /*02c0*/  @!P1 FMNMX R2, R2, R5, PT ;  /* 0x0000000502029209 */ /* 0x001fca0003800000 */
[----:B------:R1:W-:Y:S01]  /*02d0*/  @!P1 STS [R3], R2 ;  /* 0x0000000203009388 */ /* 0x0003e20000000800 */
[----:B------:R-:W-:Y:S01]  /*02e0*/  BAR.SYNC.DEFER_BLOCKING 0x0 ;  /* 0x0000000000007b1d */ /* 0x000fe20000010000 */
[----:B------:R-:W-:Y:S02]  /*02f0*/  ISETP.GT.U32.AND P1, PT, R0, 0x3, PT ;  /* 0x000000030000780c */ /* 0x000fe40003f24070 */
[----:B------:R-:W-:-:S11]  /*0300*/  MOV R0, R6 ;  /* 0x0000000600007202 */ /* 0x000fd60000000f00 */
[----:B-1----:R-:W-:Y:S05]  /*0310*/  @P1 BRA `(.L_x_22) ;  /* 0xfffffffc00d41947 */ /* 0x002fea000383ffff */
.L_x_21:
[----:B------:R-:W-:Y:S05]  /*0320*/  @P0 EXIT ;  /* 0x000000000000094d */ /* 0x000fea0003800000 */
[----:B------:R-:W1:Y:S01]  /*0330*/  S2UR UR5, SR_CgaCtaId ;  /* 0x00000000000579c3 */ /* 0x000e620000008800 */
[----:B------:R-:W-:-:S07]  /*0340*/  UMOV UR4, 0x400 ;  /* 0x0000040000047882 */ /* 0x000fce0000000000 */
[----:B0-----:R-:W0:Y:S08]  /*0350*/  LDC R0, c[0x0][0x398] ;  /* 0x0000e600ff007b82 */ /* 0x001e300000000800 */
[----:B------:R-:W2:Y:S01]  /*0360*/  LDC.64 R2, c[0x0][0x388] ;  /* 0x0000e200ff027b82 */ /* 0x000ea20000000a00 */
[----:B-1----:R-:W-:Y:S01]  /*0370*/  ULEA UR4, UR5, UR4, 0x18 ;  /* 0x0000000405047291 */ /* 0x002fe2000f8ec0ff */
[----:B0-----:R-:W-:-:S08]  /*0380*/  IMAD R7, R0, UR6, R7 ;  /* 0x0000000600077c24 */ /* 0x001fd0000f8e0207 */
[----:B------:R-:W0:Y:S01]  /*0390*/  LDS R5, [UR4] ;  /* 0x00000004ff057984 */ /* 0x000e220008000800 */
[----:B--2---:R-:W-:-:S05]  /*03a0*/  IMAD.WIDE.U32 R2, R7, 0x4, R2 ;  /* 0x0000000407027825 */ /* 0x004fca00078e0002 */
[----:B0-----:R-:W-:Y:S01]  /*03b0*/  STG.E desc[UR8][R2.64], R5 ;  /* 0x0000000502007986 */ /* 0x001fe2000c101908 */
[----:B------:R-:W-:Y:S05]  /*03c0*/  EXIT ;  /* 0x000000000000794d */ /* 0x000fea0003800000 */
.L_x_23:
        /* <DEDUP_REMOVED lines=11> */
.L_x_63:


//--------------------- .text.reduce_max_dim_f32  --------------------------
	.section	.text.reduce_max_dim_f32,"ax",@progbits
	.align	128
        .global         reduce_max_dim_f32
        .type           reduce_max_dim_f32,@function
        .size           reduce_max_dim_f32,(.L_x_64 - reduce_max_dim_f32)
        .other          reduce_max_dim_f32,@"STO_CUDA_ENTRY STV_DEFAULT"
reduce_max_dim_f32:
.text.reduce_max_dim_f32:
        /* <DEDUP_REMOVED lines=12> */
[----:B------:R-:W-:Y:S01]  /*00c0*/  IMAD.MOV.U32 R0, RZ, RZ, -0x800000 ;  /* 0xff800000ff007424 */ /* 0x000fe200078e00ff */
[----:B0-----:R-:W-:-:S13]  /*00d0*/  ISETP.GE.U32.AND P0, PT, R8, R11, PT ;  /* 0x0000000b0800720c */ /* 0x001fda0003f06070 */
[----:B-1----:R-:W-:Y:S05]  /*00e0*/  @P0 BRA `(.L_x_25) ;  /* 0x0000000000300947 */ /* 0x002fea0003800000 */
[----:B------:R-:W0:Y:S01]  /*00f0*/  LDC R9, c[0x0][0x360] ;  /* 0x0000d800ff097b82 */ /* 0x000e220000000800 */
[----:B------:R-:W-:Y:S02]  /*0100*/  IMAD.MOV.U32 R0, RZ, RZ, -0x800000 ;  /* 0xff800000ff007424 */ /* 0x000fe400078e00ff */
[----:B------:R-:W-:-:S05]  /*0110*/  IMAD.MOV.U32 R6, RZ, RZ, R8 ;  /* 0x000000ffff067224 */ /* 0x000fca00078e0008 */
[----:B------:R-:W1:Y:S02]  /*0120*/  LDC.64 R4, c[0x0][0x380] ;  /* 0x0000e000ff047b82 */ /* 0x000e640000000a00 */
.L_x_26:
[----:B------:R-:W-:-:S04]  /*0130*/  IMAD R2, R11, UR6, R6 ;  /* 0x000000060b027c24 */ /* 0x000fc8000f8e0206 */
[----:B------:R-:W-:-:S04]  /*0140*/  IMAD R3, R2, UR4, R7 ;  /* 0x0000000402037c24 */ /* 0x000fc8000f8e0207 */
[----:B-1----:R-:W-:-:S06]  /*0150*/  IMAD.WIDE.U32 R2, R3, 0x4, R4 ;  /* 0x0000000403027825 */ /* 0x002fcc00078e0004 */
[----:B------:R-:W2:Y:S01]  /*0160*/  LDG.E R3, desc[UR8][R2.64] ;  /* 0x0000000802037981 */ /* 0x000ea2000c1e1900 */
[----:B0-----:R-:W-:-:S04]  /*0170*/  IADD3 R6, PT, PT, R9, R6, RZ ;  /* 0x0000000609067210 */ /* 0x001fc80007ffe0ff */
[----:B------:R-:W-:Y:S02]  /*0180*/  ISETP.GE.U32.AND P0, PT, R6, R11, PT ;  /* 0x0000000b0600720c */ /* 0x000fe40003f06070 */
[----:B--2---:R-:W-:-:S11]  /*0190*/  FMNMX R0, R3, R0, !PT ;  /* 0x0000000003007209 */ /* 0x004fd60007800000 */
[----:B------:R-:W-:Y:S05]  /*01a0*/  @!P0 BRA `(.L_x_26) ;  /* 0xfffffffc00e08947 */ /* 0x000fea000383ffff */
.L_x_25:
[----:B------:R-:W-:Y:S05]  /*01b0*/  BSYNC.RECONVERGENT B0 ;  /* 0x0000000000007941 */ /* 0x000fea0003800200 */
.L_x_24:
        /* <DEDUP_REMOVED lines=11> */
.L_x_28:
[----:B------:R-:W-:-:S04]  /*0270*/  SHF.R.U32.HI R6, RZ, 0x1, R0 ;  /* 0x00000001ff067819 */ /* 0x000fc80000011600 */
[----:B------:R-:W-:-:S13]  /*0280*/  ISETP.GE.U32.AND P1, PT, R8, R6, PT ;  /* 0x000000060800720c */ /* 0x000fda0003f26070 */
[----:B------:R-:W-:Y:S01]  /*0290*/  @!P1 IMAD R4, R6, 0x4, R3 ;  /* 0x0000000406049824 */ /* 0x000fe200078e0203 */
[----:B------:R-:W-:Y:S04]  /*02a0*/  @!P1 LDS R2, [R3] ;  /* 0x0000000003029984 */ /* 0x000fe80000000800 */
[----:B------:R-:W0:Y:S02]  /*02b0*/  @!P1 LDS R5, [R4] ;  /* 0x0000000004059984 */ /* 0x000e240000000800 */
[----:B0-----:R-:W-:-:S05]  /*02c0*/  @!P1 FMNMX R2, R2, R5, !PT ;  /* 0x0000000502029209 */ /* 0x001fca0007800000 */
[----:B------:R1:W-:Y:S01]  /*02d0*/  @!P1 STS [R3], R2 ;  /* 0x0000000203009388 */ /* 0x0003e20000000800 */
[----:B------:R-:W-:Y:S01]  /*02e0*/  BAR.SYNC.DEFER_BLOCKING 0x0 ;  /* 0x0000000000007b1d */ /* 0x000fe20000010000 */
[----:B------:R-:W-:Y:S02]  /*02f0*/  ISETP.GT.U32.AND P1, PT, R0, 0x3, PT ;  /* 0x000000030000780c */ /* 0x000fe40003f24070 */
[----:B------:R-:W-:-:S11]  /*0300*/  MOV R0, R6 ;  /* 0x0000000600007202 */ /* 0x000fd60000000f00 */
[----:B-1----:R-:W-:Y:S05]  /*0310*/  @P1 BRA `(.L_x_28) ;  /* 0xfffffffc00d41947 */ /* 0x002fea000383ffff */
.L_x_27:
        /* <DEDUP_REMOVED lines=11> */
.L_x_29:
        /* <DEDUP_REMOVED lines=11> */
.L_x_64:


//--------------------- .text.reduce_sum_dim_f32  --------------------------
	.section	.text.reduce_sum_dim_f32,"ax",@progbits
	.align	128
        .global         reduce_sum_dim_f32
        .type           reduce_sum_dim_f32,@function
        .size           reduce_sum_dim_f32,(.L_x_65 - reduce_sum_dim_f32)
        .other          reduce_sum_dim_f32,@"STO_CUDA_ENTRY STV_DEFAULT"
reduce_sum_dim_f32:
.text.reduce_sum_dim_f32:
        /* <DEDUP_REMOVED lines=12> */
[----:B------:R-:W-:Y:S01]  /*00c0*/  IMAD.MOV.U32 R0, RZ, RZ, RZ ;  /* 0x000000ffff007224 */ /* 0x000fe200078e00ff */
[----:B0-----:R-:W-:-:S13]  /*00d0*/  ISETP.GE.U32.AND P0, PT, R8, R11, PT ;  /* 0x0000000b0800720c */ /* 0x001fda0003f06070 */
[----:B-1----:R-:W-:Y:S05]  /*00e0*/  @P0 BRA `(.L_x_31) ;  /* 0x0000000000300947 */ /* 0x002fea0003800000 */
[----:B------:R-:W0:Y:S01]  /*00f0*/  LDC R9, c[0x0][0x360] ;  /* 0x0000d800ff097b82 */ /* 0x000e220000000800 */
[----:B------:R-:W-:Y:S02]  /*0100*/  HFMA2 R0, -RZ, RZ, 0, 0 ;  /* 0x00000000ff007431 */ /* 0x000fe400000001ff */
[----:B------:R-:W-:-:S05]  /*0110*/  IMAD.MOV.U32 R6, RZ, RZ, R8 ;  /* 0x000000ffff067224 */ /* 0x000fca00078e0008 */
[----:B------:R-:W1:Y:S02]  /*0120*/  LDC.64 R4, c[0x0][0x380] ;  /* 0x0000e000ff047b82 */ /* 0x000e640000000a00 */
.L_x_32:
[----:B------:R-:W-:-:S04]  /*0130*/  IMAD R2, R11, UR6, R6 ;  /* 0x000000060b027c24 */ /* 0x000fc8000f8e0206 */
[----:B------:R-:W-:-:S04]  /*0140*/  IMAD R3, R2, UR4, R7 ;  /* 0x0000000402037c24 */ /* 0x000fc8000f8e0207 */
[----:B-1----:R-:W-:-:S06]  /*0150*/  IMAD.WIDE.U32 R2, R3, 0x4, R4 ;  /* 0x0000000403027825 */ /* 0x002fcc00078e0004 */
[----:B------:R-:W2:Y:S01]  /*0160*/  LDG.E R3, desc[UR8][R2.64] ;  /* 0x0000000802037981 */ /* 0x000ea2000c1e1900 */
[----:B0-----:R-:W-:-:S04]  /*0170*/  IADD3 R6, PT, PT, R9, R6, RZ ;  /* 0x0000000609067210 */ /* 0x001fc80007ffe0ff */
[----:B------:R-:W-:Y:S01]  /*0180*/  ISETP.GE.U32.AND P0, PT, R6, R11, PT ;  /* 0x0000000b0600720c */ /* 0x000fe20003f06070 */
[----:B--2---:R-:W-:-:S12]  /*0190*/  FADD R0, R3, R0 ;  /* 0x0000000003007221 */ /* 0x004fd80000000000 */
[----:B------:R-:W-:Y:S05]  /*01a0*/  @!P0 BRA `(.L_x_32) ;  /* 0xfffffffc00e08947 */ /* 0x000fea000383ffff */
.L_x_31:
[----:B------:R-:W-:Y:S05]  /*01b0*/  BSYNC.RECONVERGENT B0 ;  /* 0x0000000000007941 */ /* 0x000fea0003800200 */
.L_x_30:
        /* <DEDUP_REMOVED lines=11> */
.L_x_34:
[----:B------:R-:W-:-:S04]  /*0270*/  SHF.R.U32.HI R6, RZ, 0x1, R0 ;  /* 0x00000001ff067819 */ /* 0x000fc80000011600 */
[----:B------:R-:W-:-:S13]  /*0280*/  ISETP.GE.U32.AND P1, PT, R8, R6, PT ;  /* 0x000000060800720c */ /* 0x000fda0003f26070 */
[----:B------:R-:W-:Y:S01]  /*0290*/  @!P1 LEA R2, R6, R3, 0x2 ;  /* 0x0000000306029211 */ /* 0x000fe200078e10ff */
[----:B------:R-:W-:Y:S05]  /*02a0*/  @!P1 LDS R5, [R3] ;  /* 0x0000000003059984 */ /* 0x000fea0000000800 */
[----:B------:R-:W0:Y:S02]  /*02b0*/  @!P1 LDS R2, [R2] ;  /* 0x0000000002029984 */ /* 0x000e240000000800 */
[----:B0-----:R-:W-:-:S05]  /*02c0*/  @!P1 FADD R4, R2, R5 ;  /* 0x0000000502049221 */ /* 0x001fca0000000000 */
[----:B------:R1:W-:Y:S01]  /*02d0*/  @!P1 STS [R3], R4 ;  /* 0x0000000403009388 */ /* 0x0003e20000000800 */
[----:B------:R-:W-:Y:S01]  /*02e0*/  BAR.SYNC.DEFER_BLOCKING 0x0 ;  /* 0x0000000000007b1d */ /* 0x000fe20000010000 */
[----:B------:R-:W-:Y:S01]  /*02f0*/  ISETP.GT.U32.AND P1, PT, R0, 0x3, PT ;  /* 0x000000030000780c */ /* 0x000fe20003f24070 */
[----:B------:R-:W-:-:S12]  /*0300*/  IMAD.MOV.U32 R0, RZ, RZ, R6 ;  /* 0x000000ffff007224 */ /* 0x000fd800078e0006 */
[----:B-1----:R-:W-:Y:S05]  /*0310*/  @P1 BRA `(.L_x_34) ;  /* 0xfffffffc00d41947 */ /* 0x002fea000383ffff */
.L_x_33:
        /* <DEDUP_REMOVED lines=11> */
.L_x_35:
        /* <DEDUP_REMOVED lines=11> */
.L_x_65:


//--------------------- .text.reduce_min_f64      --------------------------
	.section	.text.reduce_min_f64,"ax",@progbits
	.align	128
        .global         reduce_min_f64
        .type           reduce_min_f64,@function
        .size           reduce_min_f64,(.L_x_66 - reduce_min_f64)
        .other          reduce_min_f64,@"STO_CUDA_ENTRY STV_DEFAULT"
reduce_min_f64:
.text.reduce_min_f64:
[----:B------:R-:W-:Y:S01]  /*0000*/  LDC R1, c[0x0][0x37c] ;  /* 0x0000df00ff017b82 */ /* 0x000fe20000000800 */
[----:B------:R-:W0:Y:S01]  /*0010*/  S2R R3, SR_TID.X ;  /* 0x0000000000037919 */ /* 0x000e220000002100 */
[----:B------:R-:W0:Y:S01]  /*0020*/  LDCU UR5, c[0x0][0x360] ;  /* 0x00006c00ff0577ac */ /* 0x000e220008000800 */
[----:B------:R-:W-:Y:S01]  /*0030*/  BSSY.RECONVERGENT B0, `(.L_x_36) ;  /* 0x000001b000007945 */ /* 0x000fe20003800200 */
[----:B------:R-:W-:Y:S01]  /*0040*/  IMAD.MOV.U32 R6, RZ, RZ, 0x0 ;  /* 0x00000000ff067424 */ /* 0x000fe200078e00ff */
[----:B------:R-:W0:Y:S01]  /*0050*/  S2R R0, SR_CTAID.X ;  /* 0x0000000000007919 */ /* 0x000e220000002500 */
[----:B------:R-:W1:Y:S01]  /*0060*/  LDCU UR4, c[0x0][0x390] ;  /* 0x00007200ff0477ac */ /* 0x000e620008000800 */
[----:B------:R-:W-:Y:S01]  /*0070*/  IMAD.MOV.U32 R7, RZ, RZ, 0x7ff00000 ;  /* 0x7ff00000ff077424 */ /* 0x000fe200078e00ff */
[----:B------:R-:W2:Y:S01]  /*0080*/  LDCU.64 UR6, c[0x0][0x358] ;  /* 0x00006b00ff0677ac */ /* 0x000ea20008000a00 */
[----:B0-----:R-:W-:-:S05]  /*0090*/  IMAD R2, R0, UR5, R3 ;  /* 0x0000000500027c24 */ /* 0x001fca000f8e0203 */
[----:B-1----:R-:W-:-:S13]  /*00a0*/  ISETP.GE.U32.AND P0, PT, R2, UR4, PT ;  /* 0x0000000402007c0c */ /* 0x002fda000bf06070 */
[----:B--2---:R-:W-:Y:S05]  /*00b0*/  @P0 BRA `(.L_x_37) ;  /* 0x0000000000480947 */ /* 0x004fea0003800000 */
[----:B------:R-:W0:Y:S01]  /*00c0*/  LDC R11, c[0x0][0x370] ;  /* 0x0000dc00ff0b7b82 */ /* 0x000e220000000800 */
[----:B------:R-:W-:Y:S02]  /*00d0*/  IMAD.MOV.U32 R6, RZ, RZ, 0x0 ;  /* 0x00000000ff067424 */ /* 0x000fe400078e00ff */
[----:B------:R-:W-:-:S05]  /*00e0*/  IMAD.MOV.U32 R7, RZ, RZ, 0x7ff00000 ;  /* 0x7ff00000ff077424 */ /* 0x000fca00078e00ff */
[----:B------:R-:W1:Y:S01]  /*00f0*/  LDC.64 R4, c[0x0][0x380] ;  /* 0x0000e000ff047b82 */ /* 0x000e620000000a00 */
[----:B0-----:R-:W-:-:S07]  /*0100*/  IMAD R11, R11, UR5, RZ ;  /* 0x000000050b0b7c24 */ /* 0x001fce000f8e02ff */
.L_x_38:
[----:B-1----:R-:W-:-:S06]  /*0110*/  IMAD.WIDE.U32 R8, R2, 0x8, R4 ;  /* 0x0000000802087825 */ /* 0x002fcc00078e0004 */
[----:B------:R-:W2:Y:S01]  /*0120*/  LDG.E.64 R8, desc[UR6][R8.64] ;  /* 0x0000000608087981 */ /* 0x000ea2000c1e1b00 */
[----:B------:R-:W-:Y:S02]  /*0130*/  IMAD.IADD R2, R11, 0x1, R2 ;  /* 0x000000010b027824 */ /* 0x000fe400078e0202 */
[----:B------:R-:W-:Y:S02]  /*0140*/  IMAD.MOV.U32 R13, RZ, RZ, R6 ;  /* 0x000000ffff0d7224 */ /* 0x000fe400078e0006 */
[----:B------:R-:W-:Y:S01]  /*0150*/  IMAD.MOV.U32 R15, RZ, RZ, R7 ;  /* 0x000000ffff0f7224 */ /* 0x000fe200078e0007 */
[----:B------:R-:W-:Y:S01]  /*0160*/  ISETP.GE.U32.AND P0, PT, R2, UR4, PT ;  /* 0x0000000402007c0c */ /* 0x000fe2000bf06070 */
[----:B--2---:R-:W-:Y:S01]  /*0170*/  DSETP.MIN.AND P1, P2, R8, R6, PT ;  /* 0x000000060800722a */ /* 0x004fe20003a20000 */
[----:B------:R-:W-:-:S05]  /*0180*/  IMAD.MOV.U32 R6, RZ, RZ, R9 ;  /* 0x000000ffff067224 */ /* 0x000fca00078e0009 */
[----:B------:R-:W-:Y:S01]  /*0190*/  FSEL R7, R6, R15, P1 ;  /* 0x0000000f06077208 */ /* 0x000fe20000800000 */
[----:B------:R-:W-:-:S05]  /*01a0*/  IMAD.MOV.U32 R6, RZ, RZ, R8 ;  /* 0x000000ffff067224 */ /* 0x000fca00078e0008 */
[----:B------:R-:W-:Y:S02]  /*01b0*/  SEL R6, R6, R13, P1 ;  /* 0x0000000d06067207 */ /* 0x000fe40000800000 */
[----:B------:R-:W-:Y:S01]  /*01c0*/  @P2 LOP3.LUT R7, R15, 0x80000, RZ, 0xfc, !PT ;  /* 0x000800000f072812 */ /* 0x000fe200078efcff */
[----:B------:R-:W-:Y:S06]  /*01d0*/  @!P0 BRA `(.L_x_38) ;  /* 0xfffffffc00cc8947 */ /* 0x000fec000383ffff */
.L_x_37:
[----:B------:R-:W-:Y:S05]  /*01e0*/  BSYNC.RECONVERGENT B0 ;  /* 0x0000000000007941 */ /* 0x000fea0003800200 */
.L_x_36:
[----:B------:R-:W0:Y:S01]  /*01f0*/  SHFL.DOWN PT, R5, R7, 0x10, 0x1f ;  /* 0x0a001f0007057f89 */ /* 0x000e2200000e0000 */
[----:B------:R-:W-:Y:S02]  /*0200*/  IMAD.MOV.U32 R11, RZ, RZ, R7 ;  /* 0x000000ffff0b7224 */ /* 0x000fe400078e0007 */
[----:B------:R-:W-:Y:S01]  /*0210*/  IMAD.MOV.U32 R9, RZ, RZ, R6 ;  /* 0x000000ffff097224 */ /* 0x000fe200078e0006 */
[----:B------:R-:W1:Y:S01]  /*0220*/  SHFL.DOWN PT, R4, R6, 0x10, 0x1f ;  /* 0x0a001f0006047f89 */ /* 0x000e6200000e0000 */
[----:B0-----:R-:W-:Y:S01]  /*0230*/  IMAD.MOV.U32 R2, RZ, RZ, R5 ;  /* 0x000000ffff027224 */ /* 0x001fe200078e0005 */
[----:B-1----:R-:W-:-:S06]  /*0240*/  DSETP.MIN.AND P0, P1, R4, R6, PT ;  /* 0x000000060400722a */ /* 0x002fcc0003900000 */
[----:B------:R-:W-:Y:S02]  /*0250*/  FSEL R13, R2, R11, P0 ;  /* 0x0000000b020d7208 */ /* 0x000fe40000000000 */
[----:B------:R-:W-:-:S05]  /*0260*/  SEL R4, R4, R9, P0 ;  /* 0x0000000904047207 */ /* 0x000fca0000000000 */
[----:B------:R-:W-:Y:S01]  /*0270*/  SHFL.DOWN PT, R8, R4, 0x8, 0x1f ;  /* 0x09001f0004087f89 */ /* 0x000fe200000e0000 */
[----:B------:R-:W-:-:S04]  /*0280*/  @P1 LOP3.LUT R13, R11, 0x80000, RZ, 0xfc, !PT ;  /* 0x000800000b0d1812 */ /* 0x000fc800078efcff */
[----:B------:R-:W-:-:S05]  /*0290*/  MOV R5, R13 ;  /* 0x0000000d00057202 */ /* 0x000fca0000000f00 */
[----:B------:R-:W0:Y:S01]  /*02a0*/  SHFL.DOWN PT, R9, R5, 0x8, 0x1f ;  /* 0x09001f0005097f89 */ /* 0x000e2200000e0000 */
[----:B------:R-:W-:Y:S01]  /*02b0*/  IMAD.MOV.U32 R2, RZ, RZ, R5 ;  /* 0x000000ffff027224 */ /* 0x000fe200078e0005 */
[----:B0-----:R-:W-:Y:S01]  /*02c0*/  DSETP.MIN.AND P0, P1, R4, R8, PT ;  /* 0x000000080400722a */ /* 0x001fe20003900000 */
[----:B------:R-:W-:-:S05]  /*02d0*/  IMAD.MOV.U32 R7, RZ, RZ, R9 ;  /* 0x000000ffff077224 */ /* 0x000fca00078e0009 */
[----:B------:R-:W-:Y:S02]  /*02e0*/  FSEL R11, R2, R7, P0 ;  /* 0x00000007020b7208 */ /* 0x000fe40000000000 */
[----:B------:R-:W-:-:S05]  /*02f0*/  SEL R6, R4, R8, P0 ;  /* 0x0000000804067207 */ /* 0x000fca0000000000 */
[----:B------:R-:W-:Y:S01]  /*0300*/  SHFL.DOWN PT, R8, R6, 0x4, 0x1f ;  /* 0x08801f0006087f89 */ /* 0x000fe200000e0000 */
[----:B------:R-:W-:Y:S01]  /*0310*/  @P1 LOP3.LUT R11, R7, 0x80000, RZ, 0xfc, !PT ;  /* 0x00080000070b1812 */ /* 0x000fe200078efcff */
[----:B------:R-:W-:-:S04]  /*0320*/  IMAD.MOV.U32 R4, RZ, RZ, R6 ;  /* 0x000000ffff047224 */ /* 0x000fc800078e0006 */
[----:B------:R-:W-:-:S04]  /*0330*/  IMAD.MOV.U32 R7, RZ, RZ, R11 ;  /* 0x000000ffff077224 */ /* 0x000fc800078e000b */
[----:B------:R-:W-:Y:S01]  /*0340*/  IMAD.MOV.U32 R2, RZ, RZ, R7 ;  /* 0x000000ffff027224 */ /* 0x000fe200078e0007 */
[----:B------:R-:W0:Y:S02]  /*0350*/  SHFL.DOWN PT, R9, R7, 0x4, 0x1f ;  /* 0x08801f0007097f89 */ /* 0x000e2400000e0000 */
[----:B0-----:R-:W-:Y:S01]  /*0360*/  DSETP.MIN.AND P0, P1, R6, R8, PT ;  /* 0x000000080600722a */ /* 0x001fe20003900000 */
[----:B------:R-:W-:-:S05]  /*0370*/  IMAD.MOV.U32 R5, RZ, RZ, R9 ;  /* 0x000000ffff057224 */ /* 0x000fca00078e0009 */
[----:B------:R-:W-:Y:S02]  /*0380*/  FSEL R11, R2, R5, P0 ;  /* 0x00000005020b7208 */ /* 0x000fe40000000000 */
[----:B------:R-:W-:Y:S02]  /*0390*/  SEL R4, R4, R8, P0 ;  /* 0x0000000804047207 */ /* 0x000fe40000000000 */
[----:B------:R-:W-:-:S03]  /*03a0*/  LOP3.LUT R2, R3, 0x1f, RZ, 0xc0, !PT ;  /* 0x0000001f03027812 */ /* 0x000fc600078ec0ff */
[----:B------:R-:W-:Y:S01]  /*03b0*/  SHFL.DOWN PT, R8, R4, 0x2, 0x1f ;  /* 0x08401f0004087f89 */ /* 0x000fe200000e0000 */
[----:B------:R-:W-:Y:S02]  /*03c0*/  @P1 LOP3.LUT R11, R5, 0x80000, RZ, 0xfc, !PT ;  /* 0x00080000050b1812 */ /* 0x000fe400078efcff */
[----:B------:R-:W-:-:S03]  /*03d0*/  ISETP.NE.AND P0, PT, R2, RZ, PT ;  /* 0x000000ff0200720c */ /* 0x000fc60003f05270 */
[----:B------:R-:W-:-:S04]  /*03e0*/  IMAD.MOV.U32 R5, RZ, RZ, R11 ;  /* 0x000000ffff057224 */ /* 0x000fc800078e000b */
[----:B------:R-:W-:Y:S01]  /*03f0*/  IMAD.MOV.U32 R6, RZ, RZ, R5 ;  /* 0x000000ffff067224 */ /* 0x000fe200078e0005 */
[----:B------:R-:W0:Y:S05]  /*0400*/  SHFL.DOWN PT, R9, R5, 0x2, 0x1f ;  /* 0x08401f0005097f89 */ /* 0x000e2a00000e0000 */
[----:B------:R-:W1:Y:S01]  /*0410*/  @!P0 S2R R10, SR_CgaCtaId ;  /* 0x00000000000a8919 */ /* 0x000e620000008800 */
[----:B0-----:R-:W-:Y:S01]  /*0420*/  DSETP.MIN.AND P1, P2, R4, R8, PT ;  /* 0x000000080400722a */ /* 0x001fe20003a20000 */
[----:B------:R-:W-:Y:S01]  /*0430*/  IMAD.MOV.U32 R7, RZ, RZ, R9 ;  /* 0x000000ffff077224 */ /* 0x000fe200078e0009 */
[----:B------:R-:W-:-:S04]  /*0440*/  @!P0 MOV R9, 0x400 ;  /* 0x0000040000098802 */ /* 0x000fc80000000f00 */
[----:B------:R-:W-:Y:S02]  /*0450*/  FSEL R11, R6, R7, P1 ;  /* 0x00000007060b7208 */ /* 0x000fe40000800000 */
[----:B------:R-:W-:Y:S02]  /*0460*/  SEL R6, R4, R8, P1 ;  /* 0x0000000804067207 */ /* 0x000fe40000800000 */
[----:B------:R-:W-:-:S03]  /*0470*/  @!P0 SHF.R.U32.HI R8, RZ, 0x2, R3 ;  /* 0x00000002ff088819 */ /* 0x000fc60000011603 */
[----:B------:R-:W-:Y:S01]  /*0480*/  SHFL.DOWN PT, R4, R6, 0x1, 0x1f ;  /* 0x08201f0006047f89 */ /* 0x000fe200000e0000 */
[----:B------:R-:W-:Y:S02]  /*0490*/  @P2 LOP3.LUT R11, R7, 0x80000, RZ, 0xfc, !PT ;  /* 0x00080000070b2812 */ /* 0x000fe400078efcff */
[----:B-1----:R-:W-:Y:S01]  /*04a0*/  @!P0 LEA R9, R10, R9, 0x18 ;  /* 0x000000090a098211 */ /* 0x002fe200078ec0ff */
[----:B------:R-:W-:Y:S01]  /*04b0*/  IMAD.MOV.U32 R10, RZ, RZ, R6 ;  /* 0x000000ffff0a7224 */ /* 0x000fe200078e0006 */
[----:B------:R-:W-:Y:S02]  /*04c0*/  MOV R7, R11 ;  /* 0x0000000b00077202 */ /* 0x000fe40000000f00 */
[----:B------:R-:W-:-:S03]  /*04d0*/  @!P0 LOP3.LUT R8, R8, 0xf8, RZ, 0xc0, !PT ;  /* 0x000000f808088812 */ /* 0x000fc600078ec0ff */
[----:B------:R-:W0:Y:S02]  /*04e0*/  SHFL.DOWN PT, R5, R7, 0x1, 0x1f ;  /* 0x08201f0007057f89 */ /* 0x000e2400000e0000 */
[----:B------:R-:W-:Y:S01]  /*04f0*/  @!P0 IMAD.IADD R9, R8, 0x1, R9 ;  /* 0x0000000108098824 */ /* 0x000fe200078e0209 */
[----:B0-----:R-:W-:Y:S01]  /*0500*/  DSETP.MIN.AND P1, P2, R6, R4, PT ;  /* 0x000000040600722a */ /* 0x001fe20003a20000 */
[----:B------:R-:W-:-:S05]  /*0510*/  IMAD.MOV.U32 R12, RZ, RZ, R5 ;  /* 0x000000ffff0c7224 */ /* 0x000fca00078e0005 */
[----:B------:R-:W-:Y:S02]  /*0520*/  FSEL R11, R7, R12, P1 ;  /* 0x0000000c070b7208 */ /* 0x000fe40000800000 */
[----:B------:R-:W-:Y:S02]  /*0530*/  SEL R4, R10, R4, P1 ;  /* 0x000000040a047207 */ /* 0x000fe40000800000 */
[----:B------:R-:W-:-:S04]  /*0540*/  ISETP.GT.U32.AND P1, PT, R3, 0x1f, PT ;  /* 0x0000001f0300780c */ /* 0x000fc80003f24070 */
[----:B------:R-:W-:-:S05]  /*0550*/  @P2 LOP3.LUT R11, R12, 0x80000, RZ, 0xfc, !PT ;  /* 0x000800000c0b2812 */ /* 0x000fca00078efcff */
[----:B------:R-:W-:-:S05]  /*0560*/  IMAD.MOV.U32 R5, RZ, RZ, R11 ;  /* 0x000000ffff057224 */ /* 0x000fca00078e000b */
[----:B------:R0:W-:Y:S01]  /*0570*/  @!P0 STS.64 [R9], R4 ;  /* 0x0000000409008388 */ /* 0x0001e20000000a00 */
[----:B------:R-:W-:Y:S06]  /*0580*/  BAR.SYNC.DEFER_BLOCKING 0x0 ;  /* 0x0000000000007b1d */ /* 0x000fec0000010000 */
[----:B------:R-:W-:Y:S05]  /*0590*/  @P1 EXIT ;  /* 0x000000000000194d */ /* 0x000fea0003800000 */
[----:B------:R-:W-:-:S04]  /*05a0*/  UIADD3 UR4, UPT, UPT, UR5, 0x1f, URZ ;  /* 0x0000001f05047890 */ /* 0x000fc8000fffe0ff */
[----:B------:R-:W-:-:S06]  /*05b0*/  USHF.R.U32.HI UR4, URZ, 0x5, UR4 ;  /* 0x00000005ff047899 */ /* 0x000fcc0008011604 */
[----:B------:R-:W-:-:S13]  /*05c0*/  ISETP.GE.U32.AND P0, PT, R3, UR4, PT ;  /* 0x0000000403007c0c */ /* 0x000fda000bf06070 */
[----:B0-----:R-:W0:Y:S01]  /*05d0*/  @!P0 S2R R5, SR_CgaCtaId ;  /* 0x0000000000058919 */ /* 0x001e220000008800 */
[----:B------:R-:W-:-:S04]  /*05e0*/  @!P0 MOV R4, 0x400 ;  /* 0x0000040000048802 */ /* 0x000fc80000000f00 */
[----:B0-----:R-:W-:Y:S01]  /*05f0*/  @!P0 LEA R7, R5, R4, 0x18 ;  /* 0x0000000405078211 */ /* 0x001fe200078ec0ff */
[----:B------:R-:W-:Y:S02]  /*0600*/  IMAD.MOV.U32 R4, RZ, RZ, 0x0 ;  /* 0x00000000ff047424 */ /* 0x000fe400078e00ff */
[----:B------:R-:W-:Y:S02]  /*0610*/  IMAD.MOV.U32 R5, RZ, RZ, 0x7ff00000 ;  /* 0x7ff00000ff057424 */ /* 0x000fe400078e00ff */
[----:B------:R-:W-:-:S05]  /*0620*/  @!P0 IMAD R2, R2, 0x8, R7 ;  /* 0x0000000802028824 */ /* 0x000fca00078e0207 */
[----:B------:R-:W0:Y:S04]  /*0630*/  @!P0 LDS.64 R4, [R2] ;  /* 0x0000000002048984 */ /* 0x000e280000000a00 */
[----:B0-----:R-:W0:Y:S01]  /*0640*/  SHFL.DOWN PT, R7, R5, 0x10, 0x1f ;  /* 0x0a001f0005077f89 */ /* 0x001e2200000e0000 */
[----:B------:R-:W-:Y:S02]  /*0650*/  IMAD.MOV.U32 R11, RZ, RZ, R5 ;  /* 0x000000ffff0b7224 */ /* 0x000fe400078e0005 */
[----:B------:R-:W-:Y:S01]  /*0660*/  IMAD.MOV.U32 R9, RZ, RZ, R4 ;  /* 0x000000ffff097224 */ /* 0x000fe200078e0004 */
[----:B------:R-:W1:Y:S01]  /*0670*/  SHFL.DOWN PT, R6, R4, 0x10, 0x1f ;  /* 0x0a001f0004067f89 */ /* 0x000e6200000e0000 */
[----:B0-----:R-:W-:Y:S01]  /*0680*/  MOV R8, R7 ;  /* 0x0000000700087202 */ /* 0x001fe20000000f00 */
[----:B-1----:R-:W-:-:S06]  /*0690*/  DSETP.MIN.AND P0, P1, R6, R4, PT ;  /* 0x000000040600722a */ /* 0x002fcc0003900000 */
        /* <DEDUP_REMOVED lines=11> */
[----:B------:R-:W-:-:S05]  /*0750*/  SEL R4, R4, R8, P0 ;  /* 0x0000000804047207 */ /* 0x000fca0000000000 */
[----:B------:R-:W-:Y:S01]  /*0760*/  SHFL.DOWN PT, R8, R4, 0x4, 0x1f ;  /* 0x08801f0004087f89 */ /* 0x000fe200000e0000 */
[----:B------:R-:W-:-:S05]  /*0770*/  @P1 LOP3.LUT R11, R5, 0x80000, RZ, 0xfc, !PT ;  /* 0x00080000050b1812 */ /* 0x000fca00078efcff */
        /* <DEDUP_REMOVED lines=8> */
[----:B------:R-:W-:Y:S01]  /*0800*/  @P1 LOP3.LUT R11, R7, 0x80000, RZ, 0xfc, !PT ;  /* 0x00080000070b1812 */ /* 0x000fe200078efcff */
[----:B------:R-:W-:-:S03]  /*0810*/  IMAD.MOV.U32 R4, RZ, RZ, R6 ;  /* 0x000000ffff047224 */ /* 0x000fc600078e0006 */
[----:B------:R-:W-:-:S05]  /*0820*/  MOV R7, R11 ;  /* 0x0000000b00077202 */ /* 0x000fca0000000f00 */
[----:B------:R-:W0:Y:S01]  /*0830*/  SHFL.DOWN PT, R9, R7, 0x2, 0x1f ;  /* 0x08401f0007097f89 */ /* 0x000e2200000e0000 */
[----:B------:R-:W-:Y:S01]  /*0840*/  IMAD.MOV.U32 R2, RZ, RZ, R7 ;  /* 0x000000ffff027224 */ /* 0x000fe200078e0007 */
[----:B0-----:R-:W-:Y:S01]  /*0850*/  DSETP.MIN.AND P0, P1, R6, R8, PT ;  /* 0x000000080600722a */ /* 0x001fe20003900000 */
[----:B------:R-:W-:-:S05]  /*0860*/  IMAD.MOV.U32 R5, RZ, RZ, R9 ;  /* 0x000000ffff057224 */ /* 0x000fca00078e0009 */
[----:B------:R-:W-:Y:S02]  /*0870*/  FSEL R11, R2, R5, P0 ;  /* 0x00000005020b7208 */ /* 0x000fe40000000000 */
[----:B------:R-:W-:Y:S02]  /*0880*/  SEL R4, R4, R8, P0 ;  /* 0x0000000804047207 */ /* 0x000fe40000000000 */
[----:B------:R-:W-:-:S03]  /*0890*/  ISETP.NE.AND P0, PT, R3, RZ, PT ;  /* 0x000000ff0300720c */ /* 0x000fc60003f05270 */
[----:B------:R0:W1:Y:S01]  /*08a0*/  SHFL.DOWN PT, R8, R4, 0x1, 0x1f ;  /* 0x08201f0004087f89 */ /* 0x00006200000e0000 */
[----:B------:R-:W-:-:S05]  /*08b0*/  @P1 LOP3.LUT R11, R5, 0x80000, RZ, 0xfc, !PT ;  /* 0x00080000050b1812 */ /* 0x000fca00078efcff */
[----:B------:R-:W-:-:S05]  /*08c0*/  IMAD.MOV.U32 R5, RZ, RZ, R11 ;  /* 0x000000ffff057224 */ /* 0x000fca00078e000b */
[----:B------:R0:W2:Y:S01]  /*08d0*/  SHFL.DOWN PT, R9, R5, 0x1, 0x1f ;  /* 0x08201f0005097f89 */ /* 0x0000a200000e0000 */
[----:B------:R-:W-:Y:S05]  /*08e0*/  @P0 EXIT ;  /* 0x000000000000094d */ /* 0x000fea0003800000 */
[----:B------:R-:W3:Y:S01]  /*08f0*/  LDC.64 R2, c[0x0][0x388] ;  /* 0x0000e200ff027b82 */ /* 0x000ee20000000a00 */
[----:B-12---:R-:W-:Y:S01]  /*0900*/  DSETP.MIN.AND P0, P1, R4, R8, PT ;  /* 0x000000080400722a */ /* 0x006fe20003900000 */
[----:B------:R-:W-:Y:S02]  /*0910*/  IMAD.MOV.U32 R6, RZ, RZ, R5 ;  /* 0x000000ffff067224 */ /* 0x000fe400078e0005 */
[----:B------:R-:W-:-:S03]  /*0920*/  IMAD.MOV.U32 R7, RZ, RZ, R9 ;  /* 0x000000ffff077224 */ /* 0x000fc600078e0009 */
[----:B0-----:R-:W-:Y:S02]  /*0930*/  SEL R4, R4, R8, P0 ;  /* 0x0000000804047207 */ /* 0x001fe40000000000 */
[----:B------:R-:W-:-:S06]  /*0940*/  FSEL R11, R6, R7, P0 ;  /* 0x00000007060b7208 */ /* 0x000fcc0000000000 */
[----:B------:R-:W-:-:S05]  /*0950*/  @P1 LOP3.LUT R11, R7, 0x80000, RZ, 0xfc, !PT ;  /* 0x00080000070b1812 */ /* 0x000fca00078efcff */
[----:B------:R-:W-:Y:S02]  /*0960*/  IMAD.MOV.U32 R5, RZ, RZ, R11 ;  /* 0x000000ffff057224 */ /* 0x000fe400078e000b */
[----:B---3--:R-:W-:-:S05]  /*0970*/  IMAD.WIDE.U32 R2, R0, 0x8, R2 ;  /* 0x0000000800027825 */ /* 0x008fca00078e0002 */
[----:B------:R-:W-:Y:S01]  /*0980*/  STG.E.64 desc[UR6][R2.64], R4 ;  /* 0x0000000402007986 */ /* 0x000fe2000c101b06 */
[----:B------:R-:W-:Y:S05]  /*0990*/  EXIT ;  /* 0x000000000000794d */ /* 0x000fea0003800000 */
.L_x_39:
        /* <DEDUP_REMOVED lines=14> */
.L_x_66:


//--------------------- .text.reduce_max_f64      --------------------------
	.section	.text.reduce_max_f64,"ax",@progbits
	.align	128
        .global         reduce_max_f64
        .type           reduce_max_f64,@function
        .size           reduce_max_f64,(.L_x_67 - reduce_max_f64)
        .other          reduce_max_f64,@"STO_CUDA_ENTRY STV_DEFAULT"
reduce_max_f64:
.text.reduce_max_f64:
[----:B------:R-:W-:Y:S01]  /*0000*/  LDC R1, c[0x0][0x37c] ;  /* 0x0000df00ff017b82 */ /* 0x000fe20000000800 */
[----:B------:R-:W0:Y:S01]  /*0010*/  S2R R3, SR_TID.X ;  /* 0x0000000000037919 */ /* 0x000e220000002100 */
[----:B------:R-:W0:Y:S01]  /*0020*/  LDCU UR5, c[0x0][0x360] ;  /* 0x00006c00ff0577ac */ /* 0x000e220008000800 */
[----:B------:R-:W-:Y:S01]  /*0030*/  BSSY.RECONVERGENT B0, `(.L_x_40) ;  /* 0x000001b000007945 */ /* 0x000fe20003800200 */
[----:B------:R-:W-:Y:S01]  /*0040*/  IMAD.MOV.U32 R6, RZ, RZ, 0x0 ;  /* 0x00000000ff067424 */ /* 0x000fe200078e00ff */
[----:B------:R-:W0:Y:S01]  /*0050*/  S2R R0, SR_CTAID.X ;  /* 0x0000000000007919 */ /* 0x000e220000002500 */
[----:B------:R-:W1:Y:S01]  /*0060*/  LDCU UR4, c[0x0][0x390] ;  /* 0x00007200ff0477ac */ /* 0x000e620008000800 */
[----:B------:R-:W-:Y:S01]  /*0070*/  IMAD.MOV.U32 R7, RZ, RZ, -0x100000 ;  /* 0xfff00000ff077424 */ /* 0x000fe200078e00ff */
[----:B------:R-:W2:Y:S01]  /*0080*/  LDCU.64 UR6, c[0x0][0x358] ;  /* 0x00006b00ff0677ac */ /* 0x000ea20008000a00 */
[----:B0-----:R-:W-:-:S05]  /*0090*/  IMAD R2, R0, UR5, R3 ;  /* 0x0000000500027c24 */ /* 0x001fca000f8e0203 */
[----:B-1----:R-:W-:-:S13]  /*00a0*/  ISETP.GE.U32.AND P0, PT, R2, UR4, PT ;  /* 0x0000000402007c0c */ /* 0x002fda000bf06070 */
[----:B--2---:R-:W-:Y:S05]  /*00b0*/  @P0 BRA `(.L_x_41) ;  /* 0x0000000000480947 */ /* 0x004fea0003800000 */
[----:B------:R-:W0:Y:S01]  /*00c0*/  LDC R11, c[0x0][0x370] ;  /* 0x0000dc00ff0b7b82 */ /* 0x000e220000000800 */
[----:B------:R-:W-:Y:S02]  /*00d0*/  IMAD.MOV.U32 R6, RZ, RZ, 0x0 ;  /* 0x00000000ff067424 */ /* 0x000fe400078e00ff */
[----:B------:R-:W-:-:S05]  /*00e0*/  IMAD.MOV.U32 R7, RZ, RZ, -0x100000 ;  /* 0xfff00000ff077424 */ /* 0x000fca00078e00ff */
[----:B------:R-:W1:Y:S01]  /*00f0*/  LDC.64 R4, c[0x0][0x380] ;  /* 0x0000e000ff047b82 */ /* 0x000e620000000a00 */
[----:B0-----:R-:W-:-:S07]  /*0100*/  IMAD R11, R11, UR5, RZ ;  /* 0x000000050b0b7c24 */ /* 0x001fce000f8e02ff */
.L_x_42:
[----:B-1----:R-:W-:-:S06]  /*0110*/  IMAD.WIDE.U32 R8, R2, 0x8, R4 ;  /* 0x0000000802087825 */ /* 0x002fcc00078e0004 */
[----:B------:R-:W2:Y:S01]  /*0120*/  LDG.E.64 R8, desc[UR6][R8.64] ;  /* 0x0000000608087981 */ /* 0x000ea2000c1e1b00 */
[----:B------:R-:W-:Y:S02]  /*0130*/  IMAD.IADD R2, R11, 0x1, R2 ;  /* 0x000000010b027824 */ /* 0x000fe400078e0202 */
[----:B------:R-:W-:Y:S02]  /*0140*/  IMAD.MOV.U32 R13, RZ, RZ, R6 ;  /* 0x000000ffff0d7224 */ /* 0x000fe400078e0006 */
[----:B------:R-:W-:Y:S01]  /*0150*/  IMAD.MOV.U32 R15, RZ, RZ, R7 ;  /* 0x000000ffff0f7224 */ /* 0x000fe200078e0007 */
[----:B------:R-:W-:Y:S01]  /*0160*/  ISETP.GE.U32.AND P0, PT, R2, UR4, PT ;  /* 0x0000000402007c0c */ /* 0x000fe2000bf06070 */
[----:B--2---:R-:W-:Y:S01]  /*0170*/  DSETP.MAX.AND P1, P2, R8, R6, PT ;  /* 0x000000060800722a */ /* 0x004fe20003a2f000 */
[----:B------:R-:W-:-:S05]  /*0180*/  IMAD.MOV.U32 R6, RZ, RZ, R9 ;  /* 0x000000ffff067224 */ /* 0x000fca00078e0009 */
[----:B------:R-:W-:Y:S01]  /*0190*/  FSEL R7, R6, R15, P1 ;  /* 0x0000000f06077208 */ /* 0x000fe20000800000 */
[----:B------:R-:W-:-:S05]  /*01a0*/  IMAD.MOV.U32 R6, RZ, RZ, R8 ;  /* 0x000000ffff067224 */ /* 0x000fca00078e0008 */
[----:B------:R-:W-:Y:S02]  /*01b0*/  SEL R6, R6, R13, P1 ;  /* 0x0000000d06067207 */ /* 0x000fe40000800000 */
[----:B------:R-:W-:Y:S01]  /*01c0*/  @P2 LOP3.LUT R7, R15, 0x80000, RZ, 0xfc, !PT ;  /* 0x000800000f072812 */ /* 0x000fe200078efcff */
[----:B------:R-:W-:Y:S06]  /*01d0*/  @!P0 BRA `(.L_x_42) ;  /* 0xfffffffc00cc8947 */ /* 0x000fec000383ffff */
.L_x_41:
[----:B------:R-:W-:Y:S05]  /*01e0*/  BSYNC.RECONVERGENT B0 ;  /* 0x0000000000007941 */ /* 0x000fea0003800200 */
.L_x_40:
[----:B------:R-:W0:Y:S01]  /*01f0*/  SHFL.DOWN PT, R5, R7, 0x10, 0x1f ;  /* 0x0a001f0007057f89 */ /* 0x000e2200000e0000 */
[----:B------:R-:W-:Y:S02]  /*0200*/  IMAD.MOV.U32 R11, RZ, RZ, R7 ;  /* 0x000000ffff0b7224 */ /* 0x000fe400078e0007 */
[----:B------:R-:W-:Y:S01]  /*0210*/  IMAD.MOV.U32 R9, RZ, RZ, R6 ;  /* 0x000000ffff097224 */ /* 0x000fe200078e0006 */
[----:B------:R-:W1:Y:S01]  /*0220*/  SHFL.DOWN PT, R4, R6, 0x10, 0x1f ;  /* 0x0a001f0006047f89 */ /* 0x000e6200000e0000 */
[----:B0-----:R-:W-:Y:S01]  /*0230*/  IMAD.MOV.U32 R2, RZ, RZ, R5 ;  /* 0x000000ffff027224 */ /* 0x001fe200078e0005 */
[----:B-1----:R-:W-:-:S06]  /*0240*/  DSETP.MAX.AND P0, P1, R4, R6, PT ;  /* 0x000000060400722a */ /* 0x002fcc000390f000 */
[----:B------:R-:W-:Y:S02]  /*0250*/  FSEL R13, R2, R11, P0 ;  /* 0x0000000b020d7208 */ /* 0x000fe40000000000 */
[----:B------:R-:W-:-:S05]  /*0260*/  SEL R4, R4, R9, P0 ;  /* 0x0000000904047207 */ /* 0x000fca0000000000 */
[----:B------:R-:W-:Y:S01]  /*0270*/  SHFL.DOWN PT, R8, R4, 0x8, 0x1f ;  /* 0x09001f0004087f89 */ /* 0x000fe200000e0000 */
[----:B------:R-:W-:-:S04]  /*0280*/  @P1 LOP3.LUT R13, R11, 0x80000, RZ, 0xfc, !PT ;  /* 0x000800000b0d1812 */ /* 0x000fc800078efcff */
[----:B------:R-:W-:-:S05]  /*0290*/  MOV R5, R13 ;  /* 0x0000000d00057202 */ /* 0x000fca0000000f00 */
[----:B------:R-:W0:Y:S01]  /*02a0*/  SHFL.DOWN PT, R9, R5, 0x8, 0x1f ;  /* 0x09001f0005097f89 */ /* 0x000e2200000e0000 */
[----:B------:R-:W-:Y:S01]  /*02b0*/  IMAD.MOV.U32 R2, RZ, RZ, R5 ;  /* 0x000000ffff027224 */ /* 0x000fe200078e0005 */
[----:B0-----:R-:W-:Y:S01]  /*02c0*/  DSETP.MAX.AND P0, P1, R4, R8, PT ;  /* 0x000000080400722a */ /* 0x001fe2000390f000 */
        /* <DEDUP_REMOVED lines=9> */
[----:B0-----:R-:W-:Y:S01]  /*0360*/  DSETP.MAX.AND P0, P1, R6, R8, PT ;  /* 0x000000080600722a */ /* 0x001fe2000390f000 */
        /* <DEDUP_REMOVED lines=11> */
[----:B0-----:R-:W-:Y:S01]  /*0420*/  DSETP.MAX.AND P1, P2, R4, R8, PT ;  /* 0x000000080400722a */ /* 0x001fe20003a2f000 */
        /* <DEDUP_REMOVED lines=13> */
[----:B0-----:R-:W-:Y:S01]  /*0500*/  DSETP.MAX.AND P1, P2, R6, R4, PT ;  /* 0x000000040600722a */ /* 0x001fe20003a2f000 */
        /* <DEDUP_REMOVED lines=16> */
[----:B------:R-:W-:Y:S02]  /*0610*/  IMAD.MOV.U32 R5, RZ, RZ, -0x100000 ;  /* 0xfff00000ff057424 */ /* 0x000fe400078e00ff */
[----:B------:R-:W-:-:S05]  /*0620*/  @!P0 IMAD R2, R2, 0x8, R7 ;  /* 0x0000000802028824 */ /* 0x000fca00078e0207 */
[----:B------:R-:W0:Y:S04]  /*0630*/  @!P0 LDS.64 R4, [R2] ;  /* 0x0000000002048984 */ /* 0x000e280000000a00 */
[----:B0-----:R-:W0:Y:S01]  /*0640*/  SHFL.DOWN PT, R7, R5, 0x10, 0x1f ;  /* 0x0a001f0005077f89 */ /* 0x001e2200000e0000 */
[----:B------:R-:W-:Y:S02]  /*0650*/  IMAD.MOV.U32 R11, RZ, RZ, R5 ;  /* 0x000000ffff0b7224 */ /* 0x000fe400078e0005 */
[----:B------:R-:W-:Y:S01]  /*0660*/  IMAD.MOV.U32 R9, RZ, RZ, R4 ;  /* 0x000000ffff097224 */ /* 0x000fe200078e0004 */
[----:B------:R-:W1:Y:S01]  /*0670*/  SHFL.DOWN PT, R6, R4, 0x10, 0x1f ;  /* 0x0a001f0004067f89 */ /* 0x000e6200000e0000 */
[----:B0-----:R-:W-:Y:S01]  /*0680*/  MOV R8, R7 ;  /* 0x0000000700087202 */ /* 0x001fe20000000f00 */
[----:B-1----:R-:W-:-:S06]  /*0690*/  DSETP.MAX.AND P0, P1, R6, R4, PT ;  /* 0x000000040600722a */ /* 0x002fcc000390f000 */
        /* <DEDUP_REMOVED lines=27> */
[----:B0-----:R-:W-:Y:S01]  /*0850*/  DSETP.MAX.AND P0, P1, R6, R8, PT ;  /* 0x000000080600722a */ /* 0x001fe2000390f000 */
        /* <DEDUP_REMOVED lines=10> */
[----:B-12---:R-:W-:Y:S01]  /*0900*/  DSETP.MAX.AND P0, P1, R4, R8, PT ;  /* 0x000000080400722a */ /* 0x006fe2000390f000 */
        /* <DEDUP_REMOVED lines=9> */
.L_x_43:
        /* <DEDUP_REMOVED lines=14> */
.L_x_67:


//--------------------- .text.reduce_sum_f64      --------------------------
	.section	.text.reduce_sum_f64,"ax",@progbits
	.align	128
        .global         reduce_sum_f64
        .type           reduce_sum_f64,@function
        .size           reduce_sum_f64,(.L_x_68 - reduce_sum_f64)
        .other          reduce_sum_f64,@"STO_CUDA_ENTRY STV_DEFAULT"
reduce_sum_f64:
.text.reduce_sum_f64:
[----:B------:R-:W-:Y:S01]  /*0000*/  LDC R1, c[0x0][0x37c] ;  /* 0x0000df00ff017b82 */ /* 0x000fe20000000800 */
[----:B------:R-:W0:Y:S01]  /*0010*/  S2R R3, SR_TID.X ;  /* 0x0000000000037919 */ /* 0x000e220000002100 */
[----:B------:R-:W0:Y:S01]  /*0020*/  LDCU UR5, c[0x0][0x360] ;  /* 0x00006c00ff0577ac */ /* 0x000e220008000800 */
[----:B------:R-:W-:Y:S01]  /*0030*/  BSSY.RECONVERGENT B0, `(.L_x_44) ;  /* 0x0000012000007945 */ /* 0x000fe20003800200 */
[----:B------:R-:W-:Y:S01]  /*0040*/  CS2R R4, SRZ ;  /* 0x0000000000047805 */ /* 0x000fe2000001ff00 */
[----:B------:R-:W0:Y:S01]  /*0050*/  S2R R0, SR_CTAID.X ;  /* 0x0000000000007919 */ /* 0x000e220000002500 */
[----:B------:R-:W1:Y:S01]  /*0060*/  LDCU UR4, c[0x0][0x390] ;  /* 0x00007200ff0477ac */ /* 0x000e620008000800 */
[----:B------:R-:W2:Y:S01]  /*0070*/  LDCU.64 UR6, c[0x0][0x358] ;  /* 0x00006b00ff0677ac */ /* 0x000ea20008000a00 */
[----:B0-----:R-:W-:-:S05]  /*0080*/  IMAD R2, R0, UR5, R3 ;  /* 0x0000000500027c24 */ /* 0x001fca000f8e0203 */
[----:B-1----:R-:W-:-:S13]  /*0090*/  ISETP.GE.U32.AND P0, PT, R2, UR4, PT ;  /* 0x0000000402007c0c */ /* 0x002fda000bf06070 */
[----:B--2---:R-:W-:Y:S05]  /*00a0*/  @P0 BRA `(.L_x_45) ;  /* 0x0000000000280947 */ /* 0x004fea0003800000 */
[----:B------:R-:W0:Y:S01]  /*00b0*/  LDC R11, c[0x0][0x370] ;  /* 0x0000dc00ff0b7b82 */ /* 0x000e220000000800 */
[----:B------:R-:W-:-:S07]  /*00c0*/  CS2R R4, SRZ ;  /* 0x0000000000047805 */ /* 0x000fce000001ff00 */
[----:B------:R-:W1:Y:S01]  /*00d0*/  LDC.64 R8, c[0x0][0x380] ;  /* 0x0000e000ff087b82 */ /* 0x000e620000000a00 */
[----:B0-----:R-:W-:-:S07]  /*00e0*/  IMAD R11, R11, UR5, RZ ;  /* 0x000000050b0b7c24 */ /* 0x001fce000f8e02ff */
.L_x_46:
[----:B-1----:R-:W-:-:S06]  /*00f0*/  IMAD.WIDE.U32 R6, R2, 0x8, R8 ;  /* 0x0000000802067825 */ /* 0x002fcc00078e0008 */
[----:B------:R-:W2:Y:S01]  /*0100*/  LDG.E.64 R6, desc[UR6][R6.64] ;  /* 0x0000000606067981 */ /* 0x000ea2000c1e1b00 */
[----:B------:R-:W-:-:S05]  /*0110*/  IMAD.IADD R2, R11, 0x1, R2 ;  /* 0x000000010b027824 */ /* 0x000fca00078e0202 */
[----:B------:R-:W-:Y:S01]  /*0120*/  ISETP.GE.U32.AND P0, PT, R2, UR4, PT ;  /* 0x0000000402007c0c */ /* 0x000fe2000bf06070 */
[----:B--2---:R-:W-:-:S12]  /*0130*/  DADD R4, R6, R4 ;  /* 0x0000000006047229 */ /* 0x004fd80000000004 */
[----:B------:R-:W-:Y:S05]  /*0140*/  @!P0 BRA `(.L_x_46) ;  /* 0xfffffffc00e88947 */ /* 0x000fea000383ffff */
.L_x_45:
[----:B------:R-:W-:Y:S05]  /*0150*/  BSYNC.RECONVERGENT B0 ;  /* 0x0000000000007941 */ /* 0x000fea0003800200 */
.L_x_44:
[----:B------:R-:W-:Y:S01]  /*0160*/  SHFL.DOWN PT, R7, R5, 0x10, 0x1f ;  /* 0x0a001f0005077f89 */ /* 0x000fe200000e0000 */
[C---:B------:R-:W-:Y:S02]  /*0170*/  LOP3.LUT R2, R3.reuse, 0x1f, RZ, 0xc0, !PT ;  /* 0x0000001f03027812 */ /* 0x040fe400078ec0ff */
[----:B------:R-:W-:Y:S01]  /*0180*/  ISETP.GT.U32.AND P1, PT, R3, 0x1f, PT ;  /* 0x0000001f0300780c */ /* 0x000fe20003f24070 */
[----:B------:R-:W0:Y:S01]  /*0190*/  SHFL.DOWN PT, R6, R4, 0x10, 0x1f ;  /* 0x0a001f0004067f89 */ /* 0x000e2200000e0000 */
[----:B------:R-:W-:-:S13]  /*01a0*/  ISETP.NE.AND P0, PT, R2, RZ, PT ;  /* 0x000000ff0200720c */ /* 0x000fda0003f05270 */
[----:B------:R-:W1:Y:S01]  /*01b0*/  @!P0 S2R R14, SR_CgaCtaId ;  /* 0x00000000000e8919 */ /* 0x000e620000008800 */
[----:B0-----:R-:W-:-:S07]  /*01c0*/  DADD R6, R6, R4 ;  /* 0x0000000006067229 */ /* 0x001fce0000000004 */
[----:B------:R-:W-:Y:S04]  /*01d0*/  SHFL.DOWN PT, R9, R7, 0x8, 0x1f ;  /* 0x09001f0007097f89 */ /* 0x000fe800000e0000 */
[----:B------:R-:W0:Y:S02]  /*01e0*/  SHFL.DOWN PT, R8, R6, 0x8, 0x1f ;  /* 0x09001f0006087f89 */ /* 0x000e2400000e0000 */
[----:B0-----:R-:W-:Y:S01]  /*01f0*/  DADD R8, R6, R8 ;  /* 0x0000000006087229 */ /* 0x001fe20000000008 */
[----:B------:R-:W-:Y:S02]  /*0200*/  @!P0 MOV R7, 0x400 ;  /* 0x0000040000078802 */ /* 0x000fe40000000f00 */
[----:B------:R-:W-:Y:S02]  /*0210*/  @!P0 SHF.R.U32.HI R6, RZ, 0x2, R3 ;  /* 0x00000002ff068819 */ /* 0x000fe40000011603 */
[----:B-1----:R-:W-:-:S02]  /*0220*/  @!P0 LEA R7, R14, R7, 0x18 ;  /* 0x000000070e078211 */ /* 0x002fc400078ec0ff */
[----:B------:R-:W-:Y:S01]  /*0230*/  SHFL.DOWN PT, R11, R9, 0x4, 0x1f ;  /* 0x08801f00090b7f89 */ /* 0x000fe200000e0000 */
[----:B------:R-:W-:-:S03]  /*0240*/  @!P0 LOP3.LUT R6, R6, 0xf8, RZ, 0xc0, !PT ;  /* 0x000000f806068812 */ /* 0x000fc600078ec0ff */
[----:B------:R-:W0:Y:S02]  /*0250*/  SHFL.DOWN PT, R10, R8, 0x4, 0x1f ;  /* 0x08801f00080a7f89 */ /* 0x000e2400000e0000 */
[----:B------:R-:W-:Y:S01]  /*0260*/  @!P0 IMAD.IADD R7, R6, 0x1, R7 ;  /* 0x0000000106078824 */ /* 0x000fe200078e0207 */
[----:B0-----:R-:W-:-:S07]  /*0270*/  DADD R10, R8, R10 ;  /* 0x00000000080a7229 */ /* 0x001fce000000000a */
[----:B------:R-:W-:Y:S04]  /*0280*/  SHFL.DOWN PT, R13, R11, 0x2, 0x1f ;  /* 0x08401f000b0d7f89 */ /* 0x000fe800000e0000 */
[----:B------:R-:W0:Y:S02]  /*0290*/  SHFL.DOWN PT, R12, R10, 0x2, 0x1f ;  /* 0x08401f000a0c7f89 */ /* 0x000e2400000e0000 */
[----:B0-----:R-:W-:-:S07]  /*02a0*/  DADD R12, R10, R12 ;  /* 0x000000000a0c7229 */ /* 0x001fce000000000c */
[----:B------:R-:W-:Y:S04]  /*02b0*/  SHFL.DOWN PT, R5, R13, 0x1, 0x1f ;  /* 0x08201f000d057f89 */ /* 0x000fe800000e0000 */
[----:B------:R-:W0:Y:S02]  /*02c0*/  SHFL.DOWN PT, R4, R12, 0x1, 0x1f ;  /* 0x08201f000c047f89 */ /* 0x000e2400000e0000 */
[----:B0-----:R-:W-:-:S07]  /*02d0*/  DADD R4, R12, R4 ;  /* 0x000000000c047229 */ /* 0x001fce0000000004 */
        /* <DEDUP_REMOVED lines=8> */
[----:B0-----:R-:W-:Y:S02]  /*0360*/  @!P0 LEA R7, R5, R4, 0x18 ;  /* 0x0000000405078211 */ /* 0x001fe400078ec0ff */
[----:B------:R-:W-:-:S03]  /*0370*/  CS2R R4, SRZ ;  /* 0x0000000000047805 */ /* 0x000fc6000001ff00 */
[----:B------:R-:W-:-:S05]  /*0380*/  @!P0 IMAD R2, R2, 0x8, R7 ;  /* 0x0000000802028824 */ /* 0x000fca00078e0207 */
[----:B------:R-:W0:Y:S01]  /*0390*/  @!P0 LDS.64 R4, [R2] ;  /* 0x0000000002048984 */ /* 0x000e220000000a00 */
[----:B------:R-:W-:-:S03]  /*03a0*/  ISETP.NE.AND P0, PT, R3, RZ, PT ;  /* 0x000000ff0300720c */ /* 0x000fc60003f05270 */
[----:B0-----:R-:W-:Y:S04]  /*03b0*/  SHFL.DOWN PT, R7, R5, 0x10, 0x1f ;  /* 0x0a001f0005077f89 */ /* 0x001fe800000e0000 */
[----:B------:R-:W0:Y:S02]  /*03c0*/  SHFL.DOWN PT, R6, R4, 0x10, 0x1f ;  /* 0x0a001f0004067f89 */ /* 0x000e2400000e0000 */
[----:B0-----:R-:W-:-:S07]  /*03d0*/  DADD R6, R6, R4 ;  /* 0x0000000006067229 */ /* 0x001fce0000000004 */
[----:B------:R-:W-:Y:S04]  /*03e0*/  SHFL.DOWN PT, R9, R7, 0x8, 0x1f ;  /* 0x09001f0007097f89 */ /* 0x000fe800000e0000 */
        /* <DEDUP_REMOVED lines=8> */
[----:B------:R0:W1:Y:S04]  /*0470*/  SHFL.DOWN PT, R3, R13, 0x1, 0x1f ;  /* 0x08201f000d037f89 */ /* 0x00006800000e0000 */
[----:B------:R0:W2:Y:S01]  /*0480*/  SHFL.DOWN PT, R2, R12, 0x1, 0x1f ;  /* 0x08201f000c027f89 */ /* 0x0000a200000e0000 */
[----:B------:R-:W-:Y:S05]  /*0490*/  @P0 EXIT ;  /* 0x000000000000094d */ /* 0x000fea0003800000 */
[----:B------:R-:W3:Y:S01]  /*04a0*/  LDC.64 R4, c[0x0][0x388] ;  /* 0x0000e200ff047b82 */ /* 0x000ee20000000a00 */
[----:B012---:R-:W-:Y:S01]  /*04b0*/  DADD R12, R12, R2 ;  /* 0x000000000c0c7229 */ /* 0x007fe20000000002 */
[----:B---3--:R-:W-:-:S06]  /*04c0*/  IMAD.WIDE.U32 R2, R0, 0x8, R4 ;  /* 0x0000000800027825 */ /* 0x008fcc00078e0004 */
[----:B------:R-:W-:Y:S01]  /*04d0*/  STG.E.64 desc[UR6][R2.64], R12 ;  /* 0x0000000c02007986 */ /* 0x000fe2000c101b06 */
[----:B------:R-:W-:Y:S05]  /*04e0*/  EXIT ;  /* 0x000000000000794d */ /* 0x000fea0003800000 */
.L_x_47:
        /* <DEDUP_REMOVED lines=9> */
.L_x_68:


//--------------------- .text.reduce_min_f32      --------------------------
	.section	.text.reduce_min_f32,"ax",@progbits
	.align	128
        .global         reduce_min_f32
        .type           reduce_min_f32,@function
        .size           reduce_min_f32,(.L_x_69 - reduce_min_f32)
        .other          reduce_min_f32,@"STO_CUDA_ENTRY STV_DEFAULT"
reduce_min_f32:
.text.reduce_min_f32:
[----:B------:R-:W-:Y:S01]  /*0000*/  LDC R1, c[0x0][0x37c] ;  /* 0x0000df00ff017b82 */ /* 0x000fe20000000800 */
[----:B------:R-:W0:Y:S01]  /*0010*/  S2R R3, SR_TID.X ;  /* 0x0000000000037919 */ /* 0x000e220000002100 */
[----:B------:R-:W0:Y:S01]  /*0020*/  LDCU UR5, c[0x0][0x360] ;  /* 0x00006c00ff0577ac */ /* 0x000e220008000800 */
[----:B------:R-:W-:Y:S01]  /*0030*/  BSSY.RECONVERGENT B0, `(.L_x_48) ;  /* 0x0000012000007945 */ /* 0x000fe20003800200 */
[----:B------:R-:W-:Y:S01]  /*0040*/  IMAD.MOV.U32 R8, RZ, RZ, 0x7f800000 ;  /* 0x7f800000ff087424 */ /* 0x000fe200078e00ff */
[----:B------:R-:W0:Y:S01]  /*0050*/  S2R R0, SR_CTAID.X ;  /* 0x0000000000007919 */ /* 0x000e220000002500 */
[----:B------:R-:W1:Y:S01]  /*0060*/  LDCU UR4, c[0x0][0x390] ;  /* 0x00007200ff0477ac */ /* 0x000e620008000800 */
[----:B------:R-:W2:Y:S01]  /*0070*/  LDCU.64 UR6, c[0x0][0x358] ;  /* 0x00006b00ff0677ac */ /* 0x000ea20008000a00 */
[----:B0-----:R-:W-:-:S05]  /*0080*/  IMAD R2, R0, UR5, R3 ;  /* 0x0000000500027c24 */ /* 0x001fca000f8e0203 */
[----:B-1----:R-:W-:-:S13]  /*0090*/  ISETP.GE.U32.AND P0, PT, R2, UR4, PT ;  /* 0x0000000402007c0c */ /* 0x002fda000bf06070 */
[----:B--2---:R-:W-:Y:S05]  /*00a0*/  @P0 BRA `(.L_x_49) ;  /* 0x0000000000280947 */ /* 0x004fea0003800000 */
[----:B------:R-:W0:Y:S01]  /*00b0*/  LDC R9, c[0x0][0x370] ;  /* 0x0000dc00ff097b82 */ /* 0x000e220000000800 */
[----:B------:R-:W-:-:S07]  /*00c0*/  IMAD.MOV.U32 R8, RZ, RZ, 0x7f800000 ;  /* 0x7f800000ff087424 */ /* 0x000fce00078e00ff */
[----:B------:R-:W1:Y:S01]  /*00d0*/  LDC.64 R6, c[0x0][0x380] ;  /* 0x0000e000ff067b82 */ /* 0x000e620000000a00 */
[----:B0-----:R-:W-:-:S07]  /*00e0*/  IMAD R9, R9, UR5, RZ ;  /* 0x0000000509097c24 */ /* 0x001fce000f8e02ff */
.L_x_50:
[----:B-1----:R-:W-:-:S06]  /*00f0*/  IMAD.WIDE.U32 R4, R2, 0x4, R6 ;  /* 0x0000000402047825 */ /* 0x002fcc00078e0006 */
[----:B------:R-:W2:Y:S01]  /*0100*/  LDG.E R5, desc[UR6][R4.64] ;  /* 0x0000000604057981 */ /* 0x000ea2000c1e1900 */
[----:B------:R-:W-:-:S05]  /*0110*/  IMAD.IADD R2, R9, 0x1, R2 ;  /* 0x0000000109027824 */ /* 0x000fca00078e0202 */
[----:B------:R-:W-:Y:S02]  /*0120*/  ISETP.GE.U32.AND P0, PT, R2, UR4, PT ;  /* 0x0000000402007c0c */ /* 0x000fe4000bf06070 */
[----:B--2---:R-:W-:-:S11]  /*0130*/  FMNMX R8, R5, R8, PT ;  /* 0x0000000805087209 */ /* 0x004fd60003800000 */
[----:B------:R-:W-:Y:S05]  /*0140*/  @!P0 BRA `(.L_x_50) ;  /* 0xfffffffc00e88947 */ /* 0x000fea000383ffff */
.L_x_49:
[----:B------:R-:W-:Y:S05]  /*0150*/  BSYNC.RECONVERGENT B0 ;  /* 0x0000000000007941 */ /* 0x000fea0003800200 */
.L_x_48:
[----:B------:R-:W0:Y:S01]  /*0160*/  SHFL.DOWN PT, R5, R8, 0x10, 0x1f ;  /* 0x0a001f0008057f89 */ /* 0x000e2200000e0000 */
[----:B------:R-:W-:Y:S02]  /*0170*/  ISETP.GT.U32.AND P1, PT, R3, 0x1f, PT ;  /* 0x0000001f0300780c */ /* 0x000fe40003f24070 */
[----:B0-----:R-:W-:-:S05]  /*0180*/  FMNMX R5, R5, R8, PT ;  /* 0x0000000805057209 */ /* 0x001fca0003800000 */
[----:B------:R-:W0:Y:S02]  /*0190*/  SHFL.DOWN PT, R2, R5, 0x8, 0x1f ;  /* 0x09001f0005027f89 */ /* 0x000e2400000e0000 */
[----:B0-----:R-:W-:Y:S02]  /*01a0*/  FMNMX R4, R5, R2, PT ;  /* 0x0000000205047209 */ /* 0x001fe40003800000 */
[----:B------:R-:W-:-:S03]  /*01b0*/  LOP3.LUT R2, R3, 0x1f, RZ, 0xc0, !PT ;  /* 0x0000001f03027812 */ /* 0x000fc600078ec0ff */
[----:B------:R-:W0:Y:S01]  /*01c0*/  SHFL.DOWN PT, R7, R4, 0x4, 0x1f ;  /* 0x08801f0004077f89 */ /* 0x000e2200000e0000 */
[----:B------:R-:W-:-:S13]  /*01d0*/  ISETP.NE.AND P0, PT, R2, RZ, PT ;  /* 0x000000ff0200720c */ /* 0x000fda0003f05270 */
[----:B------:R-:W1:Y:S01]  /*01e0*/  @!P0 S2R R11, SR_CgaCtaId ;  /* 0x00000000000b8919 */ /* 0x000e620000008800 */
[----:B------:R-:W-:Y:S02]  /*01f0*/  @!P0 MOV R8, 0x400 ;  /* 0x0000040000088802 */ /* 0x000fe40000000f00 */
[----:B------:R-:W-:-:S04]  /*0200*/  @!P0 SHF.R.U32.HI R5, RZ, 0x3, R3 ;  /* 0x00000003ff058819 */ /* 0x000fc80000011603 */
[----:B------:R-:W-:Y:S02]  /*0210*/  @!P0 LOP3.LUT R5, R5, 0x7c, RZ, 0xc0, !PT ;  /* 0x0000007c05058812 */ /* 0x000fe400078ec0ff */
[----:B0-----:R-:W-:-:S05]  /*0220*/  FMNMX R7, R4, R7, PT ;  /* 0x0000000704077209 */ /* 0x001fca0003800000 */
[----:B------:R-:W0:Y:S01]  /*0230*/  SHFL.DOWN PT, R6, R7, 0x2, 0x1f ;  /* 0x08401f0007067f89 */ /* 0x000e2200000e0000 */
[----:B-1----:R-:W-:-:S05]  /*0240*/  @!P0 LEA R8, R11, R8, 0x18 ;  /* 0x000000080b088211 */ /* 0x002fca00078ec0ff */
[----:B------:R-:W-:Y:S01]  /*0250*/  @!P0 IMAD.IADD R5, R5, 0x1, R8 ;  /* 0x0000000105058824 */ /* 0x000fe200078e0208 */
[----:B0-----:R-:W-:-:S05]  /*0260*/  FMNMX R6, R7, R6, PT ;  /* 0x0000000607067209 */ /* 0x001fca0003800000 */
[----:B------:R-:W0:Y:S02]  /*0270*/  SHFL.DOWN PT, R9, R6, 0x1, 0x1f ;  /* 0x08201f0006097f89 */ /* 0x000e2400000e0000 */
[----:B0-----:R-:W-:-:S05]  /*0280*/  FMNMX R4, R6, R9, PT ;  /* 0x0000000906047209 */ /* 0x001fca0003800000 */
[----:B------:R0:W-:Y:S01]  /*0290*/  @!P0 STS [R5], R4 ;  /* 0x0000000405008388 */ /* 0x0001e20000000800 */
        /* <DEDUP_REMOVED lines=8> */
[----:B------:R-:W-:-:S04]  /*0320*/  IMAD.MOV.U32 R4, RZ, RZ, 0x7f800000 ;  /* 0x7f800000ff047424 */ /* 0x000fc800078e00ff */
[----:B------:R-:W-:-:S05]  /*0330*/  @!P0 IMAD R2, R2, 0x4, R5 ;  /* 0x0000000402028824 */ /* 0x000fca00078e0205 */
[----:B------:R-:W0:Y:S01]  /*0340*/  @!P0 LDS R4, [R2] ;  /* 0x0000000002048984 */ /* 0x000e220000000800 */
[----:B------:R-:W-:-:S03]  /*0350*/  ISETP.NE.AND P0, PT, R3, RZ, PT ;  /* 0x000000ff0300720c */ /* 0x000fc60003f05270 */
[----:B0-----:R-:W0:Y:S02]  /*0360*/  SHFL.DOWN PT, R5, R4, 0x10, 0x1f ;  /* 0x0a001f0004057f89 */ /* 0x001e2400000e0000 */
[----:B0-----:R-:W-:-:S05]  /*0370*/  FMNMX R5, R5, R4, PT ;  /* 0x0000000405057209 */ /* 0x001fca0003800000 */
[----:B------:R-:W0:Y:S02]  /*0380*/  SHFL.DOWN PT, R6, R5, 0x8, 0x1f ;  /* 0x09001f0005067f89 */ /* 0x000e2400000e0000 */
[----:B0-----:R-:W-:-:S05]  /*0390*/  FMNMX R6, R5, R6, PT ;  /* 0x0000000605067209 */ /* 0x001fca0003800000 */
[----:B------:R-:W0:Y:S02]  /*03a0*/  SHFL.DOWN PT, R7, R6, 0x4, 0x1f ;  /* 0x08801f0006077f89 */ /* 0x000e2400000e0000 */
[----:B0-----:R-:W-:-:S05]  /*03b0*/  FMNMX R7, R6, R7, PT ;  /* 0x0000000706077209 */ /* 0x001fca0003800000 */
[----:B------:R-:W0:Y:S02]  /*03c0*/  SHFL.DOWN PT, R8, R7, 0x2, 0x1f ;  /* 0x08401f0007087f89 */ /* 0x000e2400000e0000 */
[----:B0-----:R-:W-:-:S05]  /*03d0*/  FMNMX R8, R7, R8, PT ;  /* 0x0000000807087209 */ /* 0x001fca0003800000 */
[----:B------:R0:W1:Y:S01]  /*03e0*/  SHFL.DOWN PT, R9, R8, 0x1, 0x1f ;  /* 0x08201f0008097f89 */ /* 0x00006200000e0000 */
[----:B------:R-:W-:Y:S05]  /*03f0*/  @P0 EXIT ;  /* 0x000000000000094d */ /* 0x000fea0003800000 */
[----:B------:R-:W2:Y:S01]  /*0400*/  LDC.64 R2, c[0x0][0x388] ;  /* 0x0000e200ff027b82 */ /* 0x000ea20000000a00 */
[----:B-1----:R-:W-:Y:S01]  /*0410*/  FMNMX R9, R8, R9, PT ;  /* 0x0000000908097209 */ /* 0x002fe20003800000 */
[----:B--2---:R-:W-:-:S05]  /*0420*/  IMAD.WIDE.U32 R2, R0, 0x4, R2 ;  /* 0x0000000400027825 */ /* 0x004fca00078e0002 */
[----:B------:R-:W-:Y:S01]  /*0430*/  STG.E desc[UR6][R2.64], R9 ;  /* 0x0000000902007986 */ /* 0x000fe2000c101906 */
[----:B------:R-:W-:Y:S05]  /*0440*/  EXIT ;  /* 0x000000000000794d */ /* 0x000fea0003800000 */
.L_x_51:
        /* <DEDUP_REMOVED lines=11> */
.L_x_69:


//--------------------- .text.reduce_max_f32      --------------------------
	.section	.text.reduce_max_f32,"ax",@progbits
	.align	128
        .global         reduce_max_f32
        .type           reduce_max_f32,@function
        .size           reduce_max_f32,(.L_x_70 - reduce_max_f32)
        .other          reduce_max_f32,@"STO_CUDA_ENTRY STV_DEFAULT"
reduce_max_f32:
.text.reduce_max_f32:
[----:B------:R-:W-:Y:S01]  /*0000*/  LDC R1, c[0x0][0x37c] ;  /* 0x0000df00ff017b82 */ /* 0x000fe20000000800 */
[----:B------:R-:W0:Y:S01]  /*0010*/  S2R R3, SR_TID.X ;  /* 0x0000000000037919 */ /* 0x000e220000002100 */
[----:B------:R-:W0:Y:S01]  /*0020*/  LDCU UR5, c[0x0][0x360] ;  /* 0x00006c00ff0577ac */ /* 0x000e220008000800 */
[----:B------:R-:W-:Y:S01]  /*0030*/  BSSY.RECONVERGENT B0, `(.L_x_52) ;  /* 0x0000012000007945 */ /* 0x000fe20003800200 */
[----:B------:R-:W-:Y:S01]  /*0040*/  IMAD.MOV.U32 R8, RZ, RZ, -0x800000 ;  /* 0xff800000ff087424 */ /* 0x000fe200078e00ff */
[----:B------:R-:W0:Y:S01]  /*0050*/  S2R R0, SR_CTAID.X ;  /* 0x0000000000007919 */ /* 0x000e220000002500 */
[----:B------:R-:W1:Y:S01]  /*0060*/  LDCU UR4, c[0x0][0x390] ;  /* 0x00007200ff0477ac */ /* 0x000e620008000800 */
[----:B------:R-:W2:Y:S01]  /*0070*/  LDCU.64 UR6, c[0x0][0x358] ;  /* 0x00006b00ff0677ac */ /* 0x000ea20008000a00 */
[----:B0-----:R-:W-:-:S05]  /*0080*/  IMAD R2, R0, UR5, R3 ;  /* 0x0000000500027c24 */ /* 0x001fca000f8e0203 */
[----:B-1----:R-:W-:-:S13]  /*0090*/  ISETP.GE.U32.AND P0, PT, R2, UR4, PT ;  /* 0x0000000402007c0c */ /* 0x002fda000bf06070 */
[----:B--2---:R-:W-:Y:S05]  /*00a0*/  @P0 BRA `(.L_x_53) ;  /* 0x0000000000280947 */ /* 0x004fea0003800000 */
[----:B------:R-:W0:Y:S01]  /*00b0*/  LDC R9, c[0x0][0x370] ;  /* 0x0000dc00ff097b82 */ /* 0x000e220000000800 */
[----:B------:R-:W-:-:S07]  /*00c0*/  IMAD.MOV.U32 R8, RZ, RZ, -0x800000 ;  /* 0xff800000ff087424 */ /* 0x000fce00078e00ff */
[----:B------:R-:W1:Y:S01]  /*00d0*/  LDC.64 R6, c[0x0][0x380] ;  /* 0x0000e000ff067b82 */ /* 0x000e620000000a00 */
[----:B0-----:R-:W-:-:S07]  /*00e0*/  IMAD R9, R9, UR5, RZ ;  /* 0x0000000509097c24 */ /* 0x001fce000f8e02ff */
.L_x_54:
[----:B-1----:R-:W-:-:S06]  /*00f0*/  IMAD.WIDE.U32 R4, R2, 0x4, R6 ;  /* 0x0000000402047825 */ /* 0x002fcc00078e0006 */
[----:B------:R-:W2:Y:S01]  /*0100*/  LDG.E R5, desc[UR6][R4.64] ;  /* 0x0000000604057981 */ /* 0x000ea2000c1e1900 */
[----:B------:R-:W-:-:S05]  /*0110*/  IMAD.IADD R2, R9, 0x1, R2 ;  /* 0x0000000109027824 */ /* 0x000fca00078e0202 */
[----:B------:R-:W-:Y:S02]  /*0120*/  ISETP.GE.U32.AND P0, PT, R2, UR4, PT ;  /* 0x0000000402007c0c */ /* 0x000fe4000bf06070 */
[----:B--2---:R-:W-:-:S11]  /*0130*/  FMNMX R8, R5, R8, !PT ;  /* 0x0000000805087209 */ /* 0x004fd60007800000 */
[----:B------:R-:W-:Y:S05]  /*0140*/  @!P0 BRA `(.L_x_54) ;  /* 0xfffffffc00e88947 */ /* 0x000fea000383ffff */
.L_x_53:
[----:B------:R-:W-:Y:S05]  /*0150*/  BSYNC.RECONVERGENT B0 ;  /* 0x0000000000007941 */ /* 0x000fea0003800200 */
.L_x_52:
[----:B------:R-:W0:Y:S01]  /*0160*/  SHFL.DOWN PT, R5, R8, 0x10, 0x1f ;  /* 0x0a001f0008057f89 */ /* 0x000e2200000e0000 */
[----:B------:R-:W-:Y:S02]  /*0170*/  ISETP.GT.U32.AND P1, PT, R3, 0x1f, PT ;  /* 0x0000001f0300780c */ /* 0x000fe40003f24070 */
[----:B0-----:R-:W-:-:S05]  /*0180*/  FMNMX R5, R5, R8, !PT ;  /* 0x0000000805057209 */ /* 0x001fca0007800000 */
[----:B------:R-:W0:Y:S02]  /*0190*/  SHFL.DOWN PT, R2, R5, 0x8, 0x1f ;  /* 0x09001f0005027f89 */ /* 0x000e2400000e0000 */
[----:B0-----:R-:W-:Y:S02]  /*01a0*/  FMNMX R4, R5, R2, !PT ;  /* 0x0000000205047209 */ /* 0x001fe40007800000 */
[----:B------:R-:W-:-:S03]  /*01b0*/  LOP3.LUT R2, R3, 0x1f, RZ, 0xc0, !PT ;  /* 0x0000001f03027812 */ /* 0x000fc600078ec0ff */
[----:B------:R-:W0:Y:S01]  /*01c0*/  SHFL.DOWN PT, R7, R4, 0x4, 0x1f ;  /* 0x08801f0004077f89 */ /* 0x000e2200000e0000 */
[----:B------:R-:W-:-:S13]  /*01d0*/  ISETP.NE.AND P0, PT, R2, RZ, PT ;  /* 0x000000ff0200720c */ /* 0x000fda0003f05270 */
[----:B------:R-:W1:Y:S01]  /*01e0*/  @!P0 S2R R11, SR_CgaCtaId ;  /* 0x00000000000b8919 */ /* 0x000e620000008800 */
[----:B------:R-:W-:Y:S02]  /*01f0*/  @!P0 MOV R8, 0x400 ;  /* 0x0000040000088802 */ /* 0x000fe40000000f00 */
[----:B------:R-:W-:-:S04]  /*0200*/  @!P0 SHF.R.U32.HI R5, RZ, 0x3, R3 ;  /* 0x00000003ff058819 */ /* 0x000fc80000011603 */
[----:B------:R-:W-:Y:S02]  /*0210*/  @!P0 LOP3.LUT R5, R5, 0x7c, RZ, 0xc0, !PT ;  /* 0x0000007c05058812 */ /* 0x000fe400078ec0ff */
[----:B0-----:R-:W-:-:S05]  /*0220*/  FMNMX R7, R4, R7, !PT ;  /* 0x0000000704077209 */ /* 0x001fca0007800000 */
[----:B------:R-:W0:Y:S01]  /*0230*/  SHFL.DOWN PT, R6, R7, 0x2, 0x1f ;  /* 0x08401f0007067f89 */ /* 0x000e2200000e0000 */
[----:B-1----:R-:W-:-:S05]  /*0240*/  @!P0 LEA R8, R11, R8, 0x18 ;  /* 0x000000080b088211 */ /* 0x002fca00078ec0ff */
[----:B------:R-:W-:Y:S01]  /*0250*/  @!P0 IMAD.IADD R5, R5, 0x1, R8 ;  /* 0x0000000105058824 */ /* 0x000fe200078e0208 */
[----:B0-----:R-:W-:-:S05]  /*0260*/  FMNMX R6, R7, R6, !PT ;  /* 0x0000000607067209 */ /* 0x001fca0007800000 */
[----:B------:R-:W0:Y:S02]  /*0270*/  SHFL.DOWN PT, R9, R6, 0x1, 0x1f ;  /* 0x08201f0006097f89 */ /* 0x000e2400000e0000 */
[----:B0-----:R-:W-:-:S05]  /*0280*/  FMNMX R4, R6, R9, !PT ;  /* 0x0000000906047209 */ /* 0x001fca0007800000 */
        /* <DEDUP_REMOVED lines=9> */
[----:B------:R-:W-:-:S04]  /*0320*/  IMAD.MOV.U32 R4, RZ, RZ, -0x800000 ;  /* 0xff800000ff047424 */ /* 0x000fc800078e00ff */
[----:B------:R-:W-:-:S05]  /*0330*/  @!P0 IMAD R2, R2, 0x4, R5 ;  /* 0x0000000402028824 */ /* 0x000fca00078e0205 */
[----:B------:R-:W0:Y:S01]  /*0340*/  @!P0 LDS R4, [R2] ;  /* 0x0000000002048984 */ /* 0x000e220000000800 */
[----:B------:R-:W-:-:S03]  /*0350*/  ISETP.NE.AND P0, PT, R3, RZ, PT ;  /* 0x000000ff0300720c */ /* 0x000fc60003f05270 */
[----:B0-----:R-:W0:Y:S02]  /*0360*/  SHFL.DOWN PT, R5, R4, 0x10, 0x1f ;  /* 0x0a001f0004057f89 */ /* 0x001e2400000e0000 */
[----:B0-----:R-:W-:-:S05]  /*0370*/  FMNMX R5, R5, R4, !PT ;  /* 0x0000000405057209 */ /* 0x001fca0007800000 */
[----:B------:R-:W0:Y:S02]  /*0380*/  SHFL.DOWN PT, R6, R5, 0x8, 0x1f ;  /* 0x09001f0005067f89 */ /* 0x000e2400000e0000 */
[----:B0-----:R-:W-:-:S05]  /*0390*/  FMNMX R6, R5, R6, !PT ;  /* 0x0000000605067209 */ /* 0x001fca0007800000 */
[----:B------:R-:W0:Y:S02]  /*03a0*/  SHFL.DOWN PT, R7, R6, 0x4, 0x1f ;  /* 0x08801f0006077f89 */ /* 0x000e2400000e0000 */
[----:B0-----:R-:W-:-:S05]  /*03b0*/  FMNMX R7, R6, R7, !PT ;  /* 0x0000000706077209 */ /* 0x001fca0007800000 */
[----:B------:R-:W0:Y:S02]  /*03c0*/  SHFL.DOWN PT, R8, R7, 0x2, 0x1f ;  /* 0x08401f0007087f89 */ /* 0x000e2400000e0000 */
[----:B0-----:R-:W-:-:S05]  /*03d0*/  FMNMX R8, R7, R8, !PT ;  /* 0x0000000807087209 */ /* 0x001fca0007800000 */
[----:B------:R0:W1:Y:S01]  /*03e0*/  SHFL.DOWN PT, R9, R8, 0x1, 0x1f ;  /* 0x08201f0008097f89 */ /* 0x00006200000e0000 */
[----:B------:R-:W-:Y:S05]  /*03f0*/  @P0 EXIT ;  /* 0x000000000000094d */ /* 0x000fea0003800000 */
[----:B------:R-:W2:Y:S01]  /*0400*/  LDC.64 R2, c[0x0][0x388] ;  /* 0x0000e200ff027b82 */ /* 0x000ea20000000a00 */
[----:B-1----:R-:W-:Y:S01]  /*0410*/  FMNMX R9, R8, R9, !PT ;  /* 0x0000000908097209 */ /* 0x002fe20007800000 */
[----:B--2---:R-:W-:-:S05]  /*0420*/  IMAD.WIDE.U32 R2, R0, 0x4, R2 ;  /* 0x0000000400027825 */ /* 0x004fca00078e0002 */
[----:B------:R-:W-:Y:S01]  /*0430*/  STG.E desc[UR6][R2.64], R9 ;  /* 0x0000000902007986 */ /* 0x000fe2000c101906 */
[----:B------:R-:W-:Y:S05]  /*0440*/  EXIT ;  /* 0x000000000000794d */ /* 0x000fea0003800000 */
.L_x_55:
        /* <DEDUP_REMOVED lines=11> */
.L_x_70:


//--------------------- .text.reduce_sum_f32      --------------------------
	.section	.text.reduce_sum_f32,"ax",@progbits
	.align	128
        .global         reduce_sum_f32
        .type           reduce_sum_f32,@function
        .size           reduce_sum_f32,(.L_x_71 - reduce_sum_f32)
        .other          reduce_sum_f32,@"STO_CUDA_ENTRY STV_DEFAULT"
reduce_sum_f32:
.text.reduce_sum_f32:
[----:B------:R-:W-:Y:S01]  /*0000*/  LDC R1, c[0x0][0x37c] ;  /* 0x0000df00ff017b82 */ /* 0x000fe20000000800 */
[----:B------:R-:W0:Y:S01]  /*0010*/  S2R R3, SR_TID.X ;  /* 0x0000000000037919 */ /* 0x000e220000002100 */
[----:B------:R-:W0:Y:S01]  /*0020*/  LDCU UR5, c[0x0][0x360] ;  /* 0x00006c00ff0577ac */ /* 0x000e220008000800 */
[----:B------:R-:W-:Y:S01]  /*0030*/  BSSY.RECONVERGENT B0, `(.L_x_56) ;  /* 0x0000012000007945 */ /* 0x000fe20003800200 */
[----:B------:R-:W-:Y:S01]  /*0040*/  HFMA2 R8, -RZ, RZ, 0, 0 ;  /* 0x00000000ff087431 */ /* 0x000fe200000001ff */
[----:B------:R-:W0:Y:S01]  /*0050*/  S2R R0, SR_CTAID.X ;  /* 0x0000000000007919 */ /* 0x000e220000002500 */
[----:B------:R-:W1:Y:S01]  /*0060*/  LDCU UR4, c[0x0][0x390] ;  /* 0x00007200ff0477ac */ /* 0x000e620008000800 */
[----:B------:R-:W2:Y:S01]  /*0070*/  LDCU.64 UR6, c[0x0][0x358] ;  /* 0x00006b00ff0677ac */ /* 0x000ea20008000a00 */
[----:B0-----:R-:W-:-:S05]  /*0080*/  IMAD R2, R0, UR5, R3 ;  /* 0x0000000500027c24 */ /* 0x001fca000f8e0203 */
[----:B-1----:R-:W-:-:S13]  /*0090*/  ISETP.GE.U32.AND P0, PT, R2, UR4, PT ;  /* 0x0000000402007c0c */ /* 0x002fda000bf06070 */
[----:B--2---:R-:W-:Y:S05]  /*00a0*/  @P0 BRA `(.L_x_57) ;  /* 0x0000000000280947 */ /* 0x004fea0003800000 */
[----:B------:R-:W0:Y:S01]  /*00b0*/  LDC R9, c[0x0][0x370] ;  /* 0x0000dc00ff097b82 */ /* 0x000e220000000800 */
[----:B------:R-:W-:-:S07]  /*00c0*/  MOV R8, RZ ;  /* 0x000000ff00087202 */ /* 0x000fce0000000f00 */
[----:B------:R-:W1:Y:S01]  /*00d0*/  LDC.64 R6, c[0x0][0x380] ;  /* 0x0000e000ff067b82 */ /* 0x000e620000000a00 */
[----:B0-----:R-:W-:-:S07]  /*00e0*/  IMAD R9, R9, UR5, RZ ;  /* 0x0000000509097c24 */ /* 0x001fce000f8e02ff */
.L_x_58:
[----:B-1----:R-:W-:-:S06]  /*00f0*/  IMAD.WIDE.U32 R4, R2, 0x4, R6 ;  /* 0x0000000402047825 */ /* 0x002fcc00078e0006 */
[----:B------:R-:W2:Y:S01]  /*0100*/  LDG.E R5, desc[UR6][R4.64] ;  /* 0x0000000604057981 */ /* 0x000ea2000c1e1900 */
[----:B------:R-:W-:-:S04]  /*0110*/  IADD3 R2, PT, PT, R9, R2, RZ ;  /* 0x0000000209027210 */ /* 0x000fc80007ffe0ff */
[----:B------:R-:W-:Y:S01]  /*0120*/  ISETP.GE.U32.AND P0, PT, R2, UR4, PT ;  /* 0x0000000402007c0c */ /* 0x000fe2000bf06070 */
[----:B--2---:R-:W-:-:S12]  /*0130*/  FADD R8, R5, R8 ;  /* 0x0000000805087221 */ /* 0x004fd80000000000 */
[----:B------:R-:W-:Y:S05]  /*0140*/  @!P0 BRA `(.L_x_58) ;  /* 0xfffffffc00e88947 */ /* 0x000fea000383ffff */
.L_x_57:
[----:B------:R-:W-:Y:S05]  /*0150*/  BSYNC.RECONVERGENT B0 ;  /* 0x0000000000007941 */ /* 0x000fea0003800200 */
.L_x_56:
[----:B------:R-:W0:Y:S01]  /*0160*/  SHFL.DOWN PT, R5, R8, 0x10, 0x1f ;  /* 0x0a001f0008057f89 */ /* 0x000e2200000e0000 */
[----:B------:R-:W-:Y:S01]  /*0170*/  ISETP.GT.U32.AND P1, PT, R3, 0x1f, PT ;  /* 0x0000001f0300780c */ /* 0x000fe20003f24070 */
[----:B0-----:R-:W-:-:S05]  /*0180*/  FADD R5, R5, R8 ;  /* 0x0000000805057221 */ /* 0x001fca0000000000 */
[----:B------:R-:W0:Y:S02]  /*0190*/  SHFL.DOWN PT, R2, R5, 0x8, 0x1f ;  /* 0x09001f0005027f89 */ /* 0x000e2400000e0000 */
[----:B0-----:R-:W-:Y:S01]  /*01a0*/  FADD R4, R5, R2 ;  /* 0x0000000205047221 */ /* 0x001fe20000000000 */
[----:B------:R-:W-:-:S04]  /*01b0*/  LOP3.LUT R2, R3, 0x1f, RZ, 0xc0, !PT ;  /* 0x0000001f03027812 */ /* 0x000fc800078ec0ff */
[----:B------:R-:W0:Y:S01]  /*01c0*/  SHFL.DOWN PT, R7, R4, 0x4, 0x1f ;  /* 0x08801f0004077f89 */ /* 0x000e2200000e0000 */
[----:B------:R-:W-:-:S13]  /*01d0*/  ISETP.NE.AND P0, PT, R2, RZ, PT ;  /* 0x000000ff0200720c */ /* 0x000fda0003f05270 */
[----:B------:R-:W1:Y:S01]  /*01e0*/  @!P0 S2R R11, SR_CgaCtaId ;  /* 0x00000000000b8919 */ /* 0x000e620000008800 */
[----:B------:R-:W-:Y:S02]  /*01f0*/  @!P0 MOV R8, 0x400 ;  /* 0x0000040000088802 */ /* 0x000fe40000000f00 */
[----:B------:R-:W-:-:S04]  /*0200*/  @!P0 SHF.R.U32.HI R5, RZ, 0x3, R3 ;  /* 0x00000003ff058819 */ /* 0x000fc80000011603 */
[----:B------:R-:W-:Y:S01]  /*0210*/  @!P0 LOP3.LUT R5, R5, 0x7c, RZ, 0xc0, !PT ;  /* 0x0000007c05058812 */ /* 0x000fe200078ec0ff */
[----:B0-----:R-:W-:-:S05]  /*0220*/  FADD R7, R4, R7 ;  /* 0x0000000704077221 */ /* 0x001fca0000000000 */
[----:B------:R-:W0:Y:S01]  /*0230*/  SHFL.DOWN PT, R6, R7, 0x2, 0x1f ;  /* 0x08401f0007067f89 */ /* 0x000e2200000e0000 */
[----:B-1----:R-:W-:-:S05]  /*0240*/  @!P0 LEA R8, R11, R8, 0x18 ;  /* 0x000000080b088211 */ /* 0x002fca00078ec0ff */
[----:B------:R-:W-:Y:S02]  /*0250*/  @!P0 IMAD.IADD R5, R5, 0x1, R8 ;  /* 0x0000000105058824 */ /* 0x000fe400078e0208 */
[----:B0-----:R-:W-:-:S05]  /*0260*/  FADD R6, R7, R6 ;  /* 0x0000000607067221 */ /* 0x001fca0000000000 */
[----:B------:R-:W0:Y:S02]  /*0270*/  SHFL.DOWN PT, R9, R6, 0x1, 0x1f ;  /* 0x08201f0006097f89 */ /* 0x000e2400000e0000 */
[----:B0-----:R-:W-:-:S05]  /*0280*/  FADD R4, R6, R9 ;  /* 0x0000000906047221 */ /* 0x001fca0000000000 */
        /* <DEDUP_REMOVED lines=9> */
[----:B------:R-:W-:-:S03]  /*0320*/  MOV R4, RZ ;  /* 0x000000ff00047202 */ /* 0x000fc60000000f00 */
[----:B------:R-:W-:-:S05]  /*0330*/  @!P0 IMAD R2, R2, 0x4, R5 ;  /* 0x0000000402028824 */ /* 0x000fca00078e0205 */
[----:B------:R-:W0:Y:S01]  /*0340*/  @!P0 LDS R4, [R2] ;  /* 0x0000000002048984 */ /* 0x000e220000000800 */
[----:B------:R-:W-:-:S03]  /*0350*/  ISETP.NE.AND P0, PT, R3, RZ, PT ;  /* 0x000000ff0300720c */ /* 0x000fc60003f05270 */
[----:B0-----:R-:W0:Y:S02]  /*0360*/  SHFL.DOWN PT, R5, R4, 0x10, 0x1f ;  /* 0x0a001f0004057f89 */ /* 0x001e2400000e0000 */
[----:B0-----:R-:W-:-:S05]  /*0370*/  FADD R5, R5, R4 ;  /* 0x0000000405057221 */ /* 0x001fca0000000000 */
[----:B------:R-:W0:Y:S02]  /*0380*/  SHFL.DOWN PT, R6, R5, 0x8, 0x1f ;  /* 0x09001f0005067f89 */ /* 0x000e2400000e0000 */
[----:B0-----:R-:W-:-:S05]  /*0390*/  FADD R6, R5, R6 ;  /* 0x0000000605067221 */ /* 0x001fca0000000000 */
[----:B------:R-:W0:Y:S02]  /*03a0*/  SHFL.DOWN PT, R7, R6, 0x4, 0x1f ;  /* 0x08801f0006077f89 */ /* 0x000e2400000e0000 */
[----:B0-----:R-:W-:-:S05]  /*03b0*/  FADD R7, R6, R7 ;  /* 0x0000000706077221 */ /* 0x001fca0000000000 */
[----:B------:R-:W0:Y:S02]  /*03c0*/  SHFL.DOWN PT, R8, R7, 0x2, 0x1f ;  /* 0x08401f0007087f89 */ /* 0x000e2400000e0000 */
[----:B0-----:R-:W-:-:S05]  /*03d0*/  FADD R8, R7, R8 ;  /* 0x0000000807087221 */ /* 0x001fca0000000000 */
[----:B------:R0:W1:Y:S01]  /*03e0*/  SHFL.DOWN PT, R9, R8, 0x1, 0x1f ;  /* 0x08201f0008097f89 */ /* 0x00006200000e0000 */
[----:B------:R-:W-:Y:S05]  /*03f0*/  @P0 EXIT ;  /* 0x000000000000094d */ /* 0x000fea0003800000 */
[----:B------:R-:W2:Y:S01]  /*0400*/  LDC.64 R2, c[0x0][0x388] ;  /* 0x0000e200ff027b82 */ /* 0x000ea20000000a00 */
[----:B-1----:R-:W-:Y:S01]  /*0410*/  FADD R9, R8, R9 ;  /* 0x0000000908097221 */ /* 0x002fe20000000000 */
[----:B--2---:R-:W-:-:S05]  /*0420*/  IMAD.WIDE.U32 R2, R0, 0x4, R2 ;  /* 0x0000000400027825 */ /* 0x004fca00078e0002 */
[----:B------:R-:W-:Y:S01]  /*0430*/  STG.E desc[UR6][R2.64], R9 ;  /* 0x0000000902007986 */ /* 0x000fe2000c101906 */
[----:B------:R-:W-:Y:S05]  /*0440*/  EXIT ;  /* 0x000000000000794d */ /* 0x000fea0003800000 */
.L_x_59:
        /* <DEDUP_REMOVED lines=11> */
.L_x_71:


//--------------------- .nv.shared.reduce_min_dim_f64 --------------------------
	.section	.nv.shared.reduce_min_dim_f64,"aw",@nobits
	.sectionflags	@""
	.align	8
.nv.shared.reduce_min_dim_f64:
	.zero		3072


//--------------------- .nv.shared.reserved.0     --------------------------
	.section	.nv.shared.reserved.0,"aw",@nobits
	.weak		__nv_reservedSMEM_offset_0_alias
	.size		__nv_reservedSMEM_offset_0_alias, 0, 64
	.other		__nv_reservedSMEM_offset_0_alias,@"STO_CUDA_RESERVED_SHARED STV_DEFAULT"
__nv_reservedSMEM_offset_0_alias:
	.zero		0
	.zero		64


//--------------------- .nv.shared.reduce_max_dim_f64 --------------------------
	.section	.nv.shared.reduce_max_dim_f64,"aw",@nobits
	.sectionflags	@""
	.align	8
.nv.shared.reduce_max_dim_f64:
	.zero		3072


//--------------------- .nv.shared.reduce_sum_dim_f64 --------------------------
	.section	.nv.shared.reduce_sum_dim_f64,"aw",@nobits
	.sectionflags	@""
	.align	8
.nv.shared.reduce_sum_dim_f64:
	.zero		3072


//--------------------- .nv.shared.reduce_min_dim_f32 --------------------------
	.section	.nv.shared.reduce_min_dim_f32,"aw",@nobits
	.sectionflags	@""
	.align	4
.nv.shared.reduce_min_dim_f32:
	.zero		2048


//--------------------- .nv.shared.reduce_max_dim_f32 --------------------------
	.section	.nv.shared.reduce_max_dim_f32,"aw",@nobits
	.sectionflags	@""
	.align	4
.nv.shared.reduce_max_dim_f32:
	.zero		2048


//--------------------- .nv.shared.reduce_sum_dim_f32 --------------------------
	.section	.nv.shared.reduce_sum_dim_f32,"aw",@nobits
	.sectionflags	@""
	.align	4
.nv.shared.reduce_sum_dim_f32:
	.zero		2048


//--------------------- .nv.shared.reduce_min_f64 --------------------------
	.section	.nv.shared.reduce_min_f64,"aw",@nobits
	.sectionflags	@""
	.align	8
.nv.shared.reduce_min_f64:
	.zero		1280


//--------------------- .nv.shared.reduce_max_f64 --------------------------
	.section	.nv.shared.reduce_max_f64,"aw",@nobits
	.sectionflags	@""
	.align	8
.nv.shared.reduce_max_f64:
	.zero		1280


//--------------------- .nv.shared.reduce_sum_f64 --------------------------
	.section	.nv.shared.reduce_sum_f64,"aw",@nobits
	.sectionflags	@""
	.align	8
.nv.shared.reduce_sum_f64:
	.zero		1280


//--------------------- .nv.shared.reduce_min_f32 --------------------------
	.section	.nv.shared.reduce_min_f32,"aw",@nobits
	.sectionflags	@""
	.align	4
.nv.shared.reduce_min_f32:
	.zero		1152


//--------------------- .nv.shared.reduce_max_f32 --------------------------
	.section	.nv.shared.reduce_max_f32,"aw",@nobits
	.sectionflags	@""
	.align	4
.nv.shared.reduce_max_f32:
	.zero		1152


//--------------------- .nv.shared.reduce_sum_f32 --------------------------
	.section	.nv.shared.reduce_sum_f32,"aw",@nobits
	.sectionflags	@""
	.align	4
.nv.shared.reduce_sum_f32:
	.zero		1152


//--------------------- .nv.constant0.reduce_min_dim_f64 --------------------------
	.section	.nv.constant0.reduce_min_dim_f64,"a",@progbits
	.sectionflags	@""
	.align	4
.nv.constant0.reduce_min_dim_f64:
	.zero		924


//--------------------- .nv.constant0.reduce_max_dim_f64 --------------------------
	.section	.nv.constant0.reduce_max_dim_f64,"a",@progbits
	.sectionflags	@""
	.align	4
.nv.constant0.reduce_max_dim_f64:
	.zero		924


//--------------------- .nv.constant0.reduce_sum_dim_f64 --------------------------
	.section	.nv.constant0.reduce_sum_dim_f64,"a",@progbits
	.sectionflags	@""
	.align	4
.nv.constant0.reduce_sum_dim_f64:
	.zero		924


//--------------------- .nv.constant0.reduce_min_dim_f32 --------------------------
	.section	.nv.constant0.reduce_min_dim_f32,"a",@progbits
	.sectionflags	@""
	.align	4
.nv.constant0.reduce_min_dim_f32:
	.zero		924


//--------------------- .nv.constant0.reduce_max_dim_f32 --------------------------
	.section	.nv.constant0.reduce_max_dim_f32,"a",@progbits
	.sectionflags	@""
	.align	4
.nv.constant0.reduce_max_dim_f32:
	.zero		924


//--------------------- .nv.constant0.reduce_sum_dim_f32 --------------------------
	.section	.nv.constant0.reduce_sum_dim_f32,"a",@progbits
	.sectionflags	@""
	.align	4
.nv.constant0.reduce_sum_dim_f32:
	.zero		924


//--------------------- .nv.constant0.reduce_min_f64 --------------------------
	.section	.nv.constant0.reduce_min_f64,"a",@progbits
	.sectionflags	@""
	.align	4
.nv.constant0.reduce_min_f64:
	.zero		916


//--------------------- .nv.constant0.reduce_max_f64 --------------------------
	.section	.nv.constant0.reduce_max_f64,"a",@progbits
	.sectionflags	@""
	.align	4
.nv.constant0.reduce_max_f64:
	.zero		916


//--------------------- .nv.constant0.reduce_sum_f64 --------------------------
	.section	.nv.constant0.reduce_sum_f64,"a",@progbits
	.sectionflags	@""
	.align	4
.nv.constant0.reduce_sum_f64:
	.zero		916


//--------------------- .nv.constant0.reduce_min_f32 --------------------------
	.section	.nv.constant0.reduce_min_f32,"a",@progbits
	.sectionflags	@""
	.align	4
.nv.constant0.reduce_min_f32:
	.zero		916


//--------------------- .nv.constant0.reduce_max_f32 --------------------------
	.section	.nv.constant0.reduce_max_f32,"a",@progbits
	.sectionflags	@""
	.align	4
.nv.constant0.reduce_max_f32:
	.zero		916


//--------------------- .nv.constant0.reduce_sum_f32 --------------------------
	.section	.nv.constant0.reduce_sum_f32,"a",@progbits
	.sectionflags	@""
	.align	4
.nv.constant0.reduce_sum_f32:
	.zero		916


//--------------------- SYMBOLS --------------------------

	.type		.nv.reservedSmem.offset0,@object
	.size		.nv.reservedSmem.offset0,0x4
	.type		.nv.reservedSmem.cap,@object
	.size		.nv.reservedSmem.cap,0x4
